//
// Generated by NVIDIA NVVM Compiler
//
// Compiler Build ID: CL-36424714
// Cuda compilation tools, release 13.0, V13.0.88
// Based on NVVM 20.0.0
//

.version 9.0
.target sm_100
.address_size 64

	// .globl	_Z14kernel2D_basicPfS_S_iii
.const .align 4 .b8 d_filter2D_const[36];
// _ZZ12kernel2D_optPfS_iiiE4tile has been demoted
.const .align 4 .b8 d_filter3D_const[108];
// _ZZ12kernel3D_optPfS_S_iiiiE4tile has been demoted

.visible .entry _Z14kernel2D_basicPfS_S_iii(
	.param .u64 .ptr .align 1 _Z14kernel2D_basicPfS_S_iii_param_0,
	.param .u64 .ptr .align 1 _Z14kernel2D_basicPfS_S_iii_param_1,
	.param .u64 .ptr .align 1 _Z14kernel2D_basicPfS_S_iii_param_2,
	.param .u32 _Z14kernel2D_basicPfS_S_iii_param_3,
	.param .u32 _Z14kernel2D_basicPfS_S_iii_param_4,
	.param .u32 _Z14kernel2D_basicPfS_S_iii_param_5
)
{
	.reg .pred 	%p<88>;
	.reg .b32 	%r<79>;
	.reg .b32 	%f<90>;
	.reg .b64 	%rd<25>;

	ld.param.u64 	%rd10, [_Z14kernel2D_basicPfS_S_iii_param_0];
	ld.param.u64 	%rd9, [_Z14kernel2D_basicPfS_S_iii_param_1];
	ld.param.u64 	%rd11, [_Z14kernel2D_basicPfS_S_iii_param_2];
	ld.param.u32 	%r37, [_Z14kernel2D_basicPfS_S_iii_param_3];
	ld.param.u32 	%r40, [_Z14kernel2D_basicPfS_S_iii_param_4];
	ld.param.u32 	%r39, [_Z14kernel2D_basicPfS_S_iii_param_5];
	cvta.to.global.u64 	%rd1, %rd11;
	cvta.to.global.u64 	%rd2, %rd10;
	mov.u32 	%r41, %ctaid.x;
	mov.u32 	%r42, %ntid.x;
	mov.u32 	%r43, %tid.x;
	mad.lo.s32 	%r1, %r41, %r42, %r43;
	mov.u32 	%r44, %ctaid.y;
	mov.u32 	%r45, %ntid.y;
	mov.u32 	%r46, %tid.y;
	mad.lo.s32 	%r47, %r44, %r45, %r46;
	setp.ge.s32 	%p2, %r1, %r37;
	setp.ge.s32 	%p3, %r47, %r40;
	or.pred  	%p4, %p2, %p3;
	@%p4 bra 	$L__BB0_43;
	shr.s32 	%r3, %r39, 1;
	neg.s32 	%r4, %r3;
	setp.lt.s32 	%p5, %r3, 0;
	mov.f32 	%f79, 0f00000000;
	@%p5 bra 	$L__BB0_42;
	and.b32  	%r5, %r39, -2;
	and.b32  	%r6, %r39, 6;
	and.b32  	%r7, %r39, 2;
	mov.f32 	%f79, 0f00000000;
	mov.u32 	%r70, %r4;
$L__BB0_3:
	setp.lt.u32 	%p6, %r5, 7;
	add.s32 	%r48, %r70, %r47;
	setp.gt.s32 	%p7, %r48, -1;
	setp.lt.s32 	%p8, %r48, %r40;
	and.pred  	%p1, %p7, %p8;
	mul.lo.s32 	%r10, %r48, %r37;
	add.s32 	%r49, %r70, %r3;
	mul.lo.s32 	%r71, %r49, %r39;
	add.s32 	%r12, %r71, %r3;
	mov.u32 	%r77, %r4;
	@%p6 bra 	$L__BB0_23;
	add.s32 	%r50, %r5, 1;
	and.b32  	%r51, %r50, -8;
	neg.s32 	%r74, %r51;
	sub.s32 	%r75, 3, %r3;
	sub.s32 	%r73, %r1, %r3;
	add.s32 	%r72, %r73, %r10;
$L__BB0_5:
	.pragma "nounroll";
	setp.gt.s32 	%p9, %r73, -1;
	setp.lt.s32 	%p10, %r73, %r37;
	and.pred  	%p11, %p9, %p10;
	and.pred  	%p12, %p11, %p1;
	mul.wide.s32 	%rd12, %r72, 4;
	add.s64 	%rd3, %rd2, %rd12;
	mul.wide.s32 	%rd13, %r71, 4;
	add.s64 	%rd4, %rd1, %rd13;
	not.pred 	%p13, %p12;
	@%p13 bra 	$L__BB0_7;
	ld.global.f32 	%f39, [%rd3];
	ld.global.f32 	%f40, [%rd4];
	fma.rn.f32 	%f79, %f39, %f40, %f79;
$L__BB0_7:
	add.s32 	%r52, %r73, 1;
	setp.gt.s32 	%p14, %r52, -1;
	setp.lt.s32 	%p15, %r52, %r37;
	and.pred  	%p16, %p14, %p15;
	and.pred  	%p17, %p16, %p1;
	not.pred 	%p18, %p17;
	@%p18 bra 	$L__BB0_9;
	ld.global.f32 	%f41, [%rd3+4];
	ld.global.f32 	%f42, [%rd4+4];
	fma.rn.f32 	%f79, %f41, %f42, %f79;
$L__BB0_9:
	add.s32 	%r53, %r73, 2;
	setp.gt.s32 	%p19, %r53, -1;
	setp.lt.s32 	%p20, %r53, %r37;
	and.pred  	%p21, %p19, %p20;
	and.pred  	%p22, %p21, %p1;
	not.pred 	%p23, %p22;
	@%p23 bra 	$L__BB0_11;
	ld.global.f32 	%f43, [%rd3+8];
	ld.global.f32 	%f44, [%rd4+8];
	fma.rn.f32 	%f79, %f43, %f44, %f79;
$L__BB0_11:
	add.s32 	%r54, %r73, 3;
	setp.gt.s32 	%p24, %r54, -1;
	setp.lt.s32 	%p25, %r54, %r37;
	and.pred  	%p26, %p24, %p25;
	and.pred  	%p27, %p26, %p1;
	not.pred 	%p28, %p27;
	@%p28 bra 	$L__BB0_13;
	ld.global.f32 	%f45, [%rd3+12];
	ld.global.f32 	%f46, [%rd4+12];
	fma.rn.f32 	%f79, %f45, %f46, %f79;
$L__BB0_13:
	add.s32 	%r55, %r73, 4;
	setp.gt.s32 	%p29, %r55, -1;
	setp.lt.s32 	%p30, %r55, %r37;
	and.pred  	%p31, %p29, %p30;
	and.pred  	%p32, %p31, %p1;
	not.pred 	%p33, %p32;
	@%p33 bra 	$L__BB0_15;
	ld.global.f32 	%f47, [%rd3+16];
	ld.global.f32 	%f48, [%rd4+16];
	fma.rn.f32 	%f79, %f47, %f48, %f79;
$L__BB0_15:
	add.s32 	%r56, %r73, 5;
	setp.gt.s32 	%p34, %r56, -1;
	setp.lt.s32 	%p35, %r56, %r37;
	and.pred  	%p36, %p34, %p35;
	and.pred  	%p37, %p36, %p1;
	not.pred 	%p38, %p37;
	@%p38 bra 	$L__BB0_17;
	ld.global.f32 	%f49, [%rd3+20];
	ld.global.f32 	%f50, [%rd4+20];
	fma.rn.f32 	%f79, %f49, %f50, %f79;
$L__BB0_17:
	add.s32 	%r57, %r73, 6;
	setp.gt.s32 	%p39, %r57, -1;
	setp.lt.s32 	%p40, %r57, %r37;
	and.pred  	%p41, %p39, %p40;
	and.pred  	%p42, %p41, %p1;
	not.pred 	%p43, %p42;
	@%p43 bra 	$L__BB0_19;
	ld.global.f32 	%f51, [%rd3+24];
	ld.global.f32 	%f52, [%rd4+24];
	fma.rn.f32 	%f79, %f51, %f52, %f79;
$L__BB0_19:
	add.s32 	%r58, %r73, 7;
	setp.gt.s32 	%p44, %r58, -1;
	setp.lt.s32 	%p45, %r58, %r37;
	and.pred  	%p46, %p44, %p45;
	and.pred  	%p47, %p46, %p1;
	not.pred 	%p48, %p47;
	@%p48 bra 	$L__BB0_21;
	ld.global.f32 	%f53, [%rd3+28];
	ld.global.f32 	%f54, [%rd4+28];
	fma.rn.f32 	%f79, %f53, %f54, %f79;
$L__BB0_21:
	add.s32 	%r75, %r75, 8;
	add.s32 	%r74, %r74, 8;
	add.s32 	%r73, %r73, 8;
	add.s32 	%r72, %r72, 8;
	add.s32 	%r71, %r71, 8;
	setp.ne.s32 	%p49, %r74, 0;
	@%p49 bra 	$L__BB0_5;
	add.s32 	%r77, %r75, -3;
$L__BB0_23:
	setp.lt.u32 	%p50, %r6, 3;
	@%p50 bra 	$L__BB0_33;
	add.s32 	%r29, %r77, %r1;
	setp.gt.s32 	%p51, %r29, -1;
	setp.lt.s32 	%p52, %r29, %r37;
	and.pred  	%p53, %p51, %p52;
	and.pred  	%p54, %p53, %p1;
	add.s32 	%r59, %r29, %r10;
	mul.wide.s32 	%rd14, %r59, 4;
	add.s64 	%rd5, %rd2, %rd14;
	add.s32 	%r60, %r12, %r77;
	mul.wide.s32 	%rd15, %r60, 4;
	add.s64 	%rd6, %rd1, %rd15;
	not.pred 	%p55, %p54;
	@%p55 bra 	$L__BB0_26;
	ld.global.f32 	%f55, [%rd5];
	ld.global.f32 	%f56, [%rd6];
	fma.rn.f32 	%f79, %f55, %f56, %f79;
$L__BB0_26:
	add.s32 	%r61, %r29, 1;
	setp.gt.s32 	%p56, %r61, -1;
	setp.lt.s32 	%p57, %r61, %r37;
	and.pred  	%p58, %p56, %p57;
	and.pred  	%p59, %p58, %p1;
	not.pred 	%p60, %p59;
	@%p60 bra 	$L__BB0_28;
	ld.global.f32 	%f57, [%rd5+4];
	ld.global.f32 	%f58, [%rd6+4];
	fma.rn.f32 	%f79, %f57, %f58, %f79;
$L__BB0_28:
	add.s32 	%r62, %r29, 2;
	setp.gt.s32 	%p61, %r62, -1;
	setp.lt.s32 	%p62, %r62, %r37;
	and.pred  	%p63, %p61, %p62;
	and.pred  	%p64, %p63, %p1;
	not.pred 	%p65, %p64;
	@%p65 bra 	$L__BB0_30;
	ld.global.f32 	%f59, [%rd5+8];
	ld.global.f32 	%f60, [%rd6+8];
	fma.rn.f32 	%f79, %f59, %f60, %f79;
$L__BB0_30:
	add.s32 	%r63, %r29, 3;
	setp.gt.s32 	%p66, %r63, -1;
	setp.lt.s32 	%p67, %r63, %r37;
	and.pred  	%p68, %p66, %p67;
	and.pred  	%p69, %p68, %p1;
	not.pred 	%p70, %p69;
	@%p70 bra 	$L__BB0_32;
	ld.global.f32 	%f61, [%rd5+12];
	ld.global.f32 	%f62, [%rd6+12];
	fma.rn.f32 	%f79, %f61, %f62, %f79;
$L__BB0_32:
	add.s32 	%r77, %r77, 4;
$L__BB0_33:
	setp.eq.s32 	%p71, %r7, 0;
	@%p71 bra 	$L__BB0_39;
	add.s32 	%r32, %r77, %r1;
	setp.gt.s32 	%p72, %r32, -1;
	setp.lt.s32 	%p73, %r32, %r37;
	and.pred  	%p74, %p72, %p73;
	and.pred  	%p75, %p74, %p1;
	add.s32 	%r64, %r32, %r10;
	mul.wide.s32 	%rd16, %r64, 4;
	add.s64 	%rd7, %rd2, %rd16;
	add.s32 	%r65, %r12, %r77;
	mul.wide.s32 	%rd17, %r65, 4;
	add.s64 	%rd8, %rd1, %rd17;
	not.pred 	%p76, %p75;
	@%p76 bra 	$L__BB0_36;
	ld.global.f32 	%f63, [%rd7];
	ld.global.f32 	%f64, [%rd8];
	fma.rn.f32 	%f79, %f63, %f64, %f79;
$L__BB0_36:
	add.s32 	%r66, %r32, 1;
	setp.gt.s32 	%p77, %r66, -1;
	setp.lt.s32 	%p78, %r66, %r37;
	and.pred  	%p79, %p77, %p78;
	and.pred  	%p80, %p79, %p1;
	not.pred 	%p81, %p80;
	@%p81 bra 	$L__BB0_38;
	ld.global.f32 	%f65, [%rd7+4];
	ld.global.f32 	%f66, [%rd8+4];
	fma.rn.f32 	%f79, %f65, %f66, %f79;
$L__BB0_38:
	add.s32 	%r77, %r77, 2;
$L__BB0_39:
	add.s32 	%r35, %r77, %r1;
	setp.gt.s32 	%p82, %r35, -1;
	setp.lt.s32 	%p83, %r35, %r37;
	and.pred  	%p84, %p82, %p83;
	and.pred  	%p85, %p84, %p1;
	not.pred 	%p86, %p85;
	@%p86 bra 	$L__BB0_41;
	add.s32 	%r67, %r35, %r10;
	add.s32 	%r68, %r12, %r77;
	mul.wide.s32 	%rd18, %r67, 4;
	add.s64 	%rd19, %rd2, %rd18;
	ld.global.f32 	%f67, [%rd19];
	mul.wide.s32 	%rd20, %r68, 4;
	add.s64 	%rd21, %rd1, %rd20;
	ld.global.f32 	%f68, [%rd21];
	fma.rn.f32 	%f79, %f67, %f68, %f79;
$L__BB0_41:
	add.s32 	%r36, %r70, 1;
	setp.ne.s32 	%p87, %r70, %r3;
	mov.u32 	%r70, %r36;
	@%p87 bra 	$L__BB0_3;
$L__BB0_42:
	mad.lo.s32 	%r69, %r37, %r47, %r1;
	cvta.to.global.u64 	%rd22, %rd9;
	mul.wide.s32 	%rd23, %r69, 4;
	add.s64 	%rd24, %rd22, %rd23;
	st.global.f32 	[%rd24], %f79;
$L__BB0_43:
	ret;

}
	// .globl	_Z18kernel2D_unrollingPfS_S_iii
.visible .entry _Z18kernel2D_unrollingPfS_S_iii(
	.param .u64 .ptr .align 1 _Z18kernel2D_unrollingPfS_S_iii_param_0,
	.param .u64 .ptr .align 1 _Z18kernel2D_unrollingPfS_S_iii_param_1,
	.param .u64 .ptr .align 1 _Z18kernel2D_unrollingPfS_S_iii_param_2,
	.param .u32 _Z18kernel2D_unrollingPfS_S_iii_param_3,
	.param .u32 _Z18kernel2D_unrollingPfS_S_iii_param_4,
	.param .u32 _Z18kernel2D_unrollingPfS_S_iii_param_5
)
{
	.reg .pred 	%p<88>;
	.reg .b32 	%r<79>;
	.reg .b32 	%f<90>;
	.reg .b64 	%rd<25>;

	ld.param.u64 	%rd10, [_Z18kernel2D_unrollingPfS_S_iii_param_0];
	ld.param.u64 	%rd9, [_Z18kernel2D_unrollingPfS_S_iii_param_1];
	ld.param.u64 	%rd11, [_Z18kernel2D_unrollingPfS_S_iii_param_2];
	ld.param.u32 	%r37, [_Z18kernel2D_unrollingPfS_S_iii_param_3];
	ld.param.u32 	%r40, [_Z18kernel2D_unrollingPfS_S_iii_param_4];
	ld.param.u32 	%r39, [_Z18kernel2D_unrollingPfS_S_iii_param_5];
	cvta.to.global.u64 	%rd1, %rd11;
	cvta.to.global.u64 	%rd2, %rd10;
	mov.u32 	%r41, %ctaid.x;
	mov.u32 	%r42, %ntid.x;
	mov.u32 	%r43, %tid.x;
	mad.lo.s32 	%r1, %r41, %r42, %r43;
	mov.u32 	%r44, %ctaid.y;
	mov.u32 	%r45, %ntid.y;
	mov.u32 	%r46, %tid.y;
	mad.lo.s32 	%r47, %r44, %r45, %r46;
	setp.ge.s32 	%p2, %r1, %r37;
	setp.ge.s32 	%p3, %r47, %r40;
	or.pred  	%p4, %p2, %p3;
	@%p4 bra 	$L__BB1_43;
	shr.s32 	%r3, %r39, 1;
	neg.s32 	%r4, %r3;
	setp.lt.s32 	%p5, %r3, 0;
	mov.f32 	%f79, 0f00000000;
	@%p5 bra 	$L__BB1_42;
	and.b32  	%r5, %r39, -2;
	and.b32  	%r6, %r39, 6;
	and.b32  	%r7, %r39, 2;
	mov.f32 	%f79, 0f00000000;
	mov.u32 	%r70, %r4;
$L__BB1_3:
	setp.lt.u32 	%p6, %r5, 7;
	add.s32 	%r48, %r70, %r47;
	setp.gt.s32 	%p7, %r48, -1;
	setp.lt.s32 	%p8, %r48, %r40;
	and.pred  	%p1, %p7, %p8;
	mul.lo.s32 	%r10, %r48, %r37;
	add.s32 	%r49, %r70, %r3;
	mul.lo.s32 	%r71, %r49, %r39;
	add.s32 	%r12, %r71, %r3;
	mov.u32 	%r77, %r4;
	@%p6 bra 	$L__BB1_23;
	add.s32 	%r50, %r5, 1;
	and.b32  	%r51, %r50, -8;
	neg.s32 	%r74, %r51;
	sub.s32 	%r75, 3, %r3;
	sub.s32 	%r73, %r1, %r3;
	add.s32 	%r72, %r73, %r10;
$L__BB1_5:
	.pragma "nounroll";
	setp.gt.s32 	%p9, %r73, -1;
	setp.lt.s32 	%p10, %r73, %r37;
	and.pred  	%p11, %p9, %p10;
	and.pred  	%p12, %p11, %p1;
	mul.wide.s32 	%rd12, %r72, 4;
	add.s64 	%rd3, %rd2, %rd12;
	mul.wide.s32 	%rd13, %r71, 4;
	add.s64 	%rd4, %rd1, %rd13;
	not.pred 	%p13, %p12;
	@%p13 bra 	$L__BB1_7;
	ld.global.f32 	%f39, [%rd3];
	ld.global.f32 	%f40, [%rd4];
	fma.rn.f32 	%f79, %f39, %f40, %f79;
$L__BB1_7:
	add.s32 	%r52, %r73, 1;
	setp.gt.s32 	%p14, %r52, -1;
	setp.lt.s32 	%p15, %r52, %r37;
	and.pred  	%p16, %p14, %p15;
	and.pred  	%p17, %p16, %p1;
	not.pred 	%p18, %p17;
	@%p18 bra 	$L__BB1_9;
	ld.global.f32 	%f41, [%rd3+4];
	ld.global.f32 	%f42, [%rd4+4];
	fma.rn.f32 	%f79, %f41, %f42, %f79;
$L__BB1_9:
	add.s32 	%r53, %r73, 2;
	setp.gt.s32 	%p19, %r53, -1;
	setp.lt.s32 	%p20, %r53, %r37;
	and.pred  	%p21, %p19, %p20;
	and.pred  	%p22, %p21, %p1;
	not.pred 	%p23, %p22;
	@%p23 bra 	$L__BB1_11;
	ld.global.f32 	%f43, [%rd3+8];
	ld.global.f32 	%f44, [%rd4+8];
	fma.rn.f32 	%f79, %f43, %f44, %f79;
$L__BB1_11:
	add.s32 	%r54, %r73, 3;
	setp.gt.s32 	%p24, %r54, -1;
	setp.lt.s32 	%p25, %r54, %r37;
	and.pred  	%p26, %p24, %p25;
	and.pred  	%p27, %p26, %p1;
	not.pred 	%p28, %p27;
	@%p28 bra 	$L__BB1_13;
	ld.global.f32 	%f45, [%rd3+12];
	ld.global.f32 	%f46, [%rd4+12];
	fma.rn.f32 	%f79, %f45, %f46, %f79;
$L__BB1_13:
	add.s32 	%r55, %r73, 4;
	setp.gt.s32 	%p29, %r55, -1;
	setp.lt.s32 	%p30, %r55, %r37;
	and.pred  	%p31, %p29, %p30;
	and.pred  	%p32, %p31, %p1;
	not.pred 	%p33, %p32;
	@%p33 bra 	$L__BB1_15;
	ld.global.f32 	%f47, [%rd3+16];
	ld.global.f32 	%f48, [%rd4+16];
	fma.rn.f32 	%f79, %f47, %f48, %f79;
$L__BB1_15:
	add.s32 	%r56, %r73, 5;
	setp.gt.s32 	%p34, %r56, -1;
	setp.lt.s32 	%p35, %r56, %r37;
	and.pred  	%p36, %p34, %p35;
	and.pred  	%p37, %p36, %p1;
	not.pred 	%p38, %p37;
	@%p38 bra 	$L__BB1_17;
	ld.global.f32 	%f49, [%rd3+20];
	ld.global.f32 	%f50, [%rd4+20];
	fma.rn.f32 	%f79, %f49, %f50, %f79;
$L__BB1_17:
	add.s32 	%r57, %r73, 6;
	setp.gt.s32 	%p39, %r57, -1;
	setp.lt.s32 	%p40, %r57, %r37;
	and.pred  	%p41, %p39, %p40;
	and.pred  	%p42, %p41, %p1;
	not.pred 	%p43, %p42;
	@%p43 bra 	$L__BB1_19;
	ld.global.f32 	%f51, [%rd3+24];
	ld.global.f32 	%f52, [%rd4+24];
	fma.rn.f32 	%f79, %f51, %f52, %f79;
$L__BB1_19:
	add.s32 	%r58, %r73, 7;
	setp.gt.s32 	%p44, %r58, -1;
	setp.lt.s32 	%p45, %r58, %r37;
	and.pred  	%p46, %p44, %p45;
	and.pred  	%p47, %p46, %p1;
	not.pred 	%p48, %p47;
	@%p48 bra 	$L__BB1_21;
	ld.global.f32 	%f53, [%rd3+28];
	ld.global.f32 	%f54, [%rd4+28];
	fma.rn.f32 	%f79, %f53, %f54, %f79;
$L__BB1_21:
	add.s32 	%r75, %r75, 8;
	add.s32 	%r74, %r74, 8;
	add.s32 	%r73, %r73, 8;
	add.s32 	%r72, %r72, 8;
	add.s32 	%r71, %r71, 8;
	setp.ne.s32 	%p49, %r74, 0;
	@%p49 bra 	$L__BB1_5;
	add.s32 	%r77, %r75, -3;
$L__BB1_23:
	setp.lt.u32 	%p50, %r6, 3;
	@%p50 bra 	$L__BB1_33;
	add.s32 	%r29, %r77, %r1;
	setp.gt.s32 	%p51, %r29, -1;
	setp.lt.s32 	%p52, %r29, %r37;
	and.pred  	%p53, %p51, %p52;
	and.pred  	%p54, %p53, %p1;
	add.s32 	%r59, %r29, %r10;
	mul.wide.s32 	%rd14, %r59, 4;
	add.s64 	%rd5, %rd2, %rd14;
	add.s32 	%r60, %r12, %r77;
	mul.wide.s32 	%rd15, %r60, 4;
	add.s64 	%rd6, %rd1, %rd15;
	not.pred 	%p55, %p54;
	@%p55 bra 	$L__BB1_26;
	ld.global.f32 	%f55, [%rd5];
	ld.global.f32 	%f56, [%rd6];
	fma.rn.f32 	%f79, %f55, %f56, %f79;
$L__BB1_26:
	add.s32 	%r61, %r29, 1;
	setp.gt.s32 	%p56, %r61, -1;
	setp.lt.s32 	%p57, %r61, %r37;
	and.pred  	%p58, %p56, %p57;
	and.pred  	%p59, %p58, %p1;
	not.pred 	%p60, %p59;
	@%p60 bra 	$L__BB1_28;
	ld.global.f32 	%f57, [%rd5+4];
	ld.global.f32 	%f58, [%rd6+4];
	fma.rn.f32 	%f79, %f57, %f58, %f79;
$L__BB1_28:
	add.s32 	%r62, %r29, 2;
	setp.gt.s32 	%p61, %r62, -1;
	setp.lt.s32 	%p62, %r62, %r37;
	and.pred  	%p63, %p61, %p62;
	and.pred  	%p64, %p63, %p1;
	not.pred 	%p65, %p64;
	@%p65 bra 	$L__BB1_30;
	ld.global.f32 	%f59, [%rd5+8];
	ld.global.f32 	%f60, [%rd6+8];
	fma.rn.f32 	%f79, %f59, %f60, %f79;
$L__BB1_30:
	add.s32 	%r63, %r29, 3;
	setp.gt.s32 	%p66, %r63, -1;
	setp.lt.s32 	%p67, %r63, %r37;
	and.pred  	%p68, %p66, %p67;
	and.pred  	%p69, %p68, %p1;
	not.pred 	%p70, %p69;
	@%p70 bra 	$L__BB1_32;
	ld.global.f32 	%f61, [%rd5+12];
	ld.global.f32 	%f62, [%rd6+12];
	fma.rn.f32 	%f79, %f61, %f62, %f79;
$L__BB1_32:
	add.s32 	%r77, %r77, 4;
$L__BB1_33:
	setp.eq.s32 	%p71, %r7, 0;
	@%p71 bra 	$L__BB1_39;
	add.s32 	%r32, %r77, %r1;
	setp.gt.s32 	%p72, %r32, -1;
	setp.lt.s32 	%p73, %r32, %r37;
	and.pred  	%p74, %p72, %p73;
	and.pred  	%p75, %p74, %p1;
	add.s32 	%r64, %r32, %r10;
	mul.wide.s32 	%rd16, %r64, 4;
	add.s64 	%rd7, %rd2, %rd16;
	add.s32 	%r65, %r12, %r77;
	mul.wide.s32 	%rd17, %r65, 4;
	add.s64 	%rd8, %rd1, %rd17;
	not.pred 	%p76, %p75;
	@%p76 bra 	$L__BB1_36;
	ld.global.f32 	%f63, [%rd7];
	ld.global.f32 	%f64, [%rd8];
	fma.rn.f32 	%f79, %f63, %f64, %f79;
$L__BB1_36:
	add.s32 	%r66, %r32, 1;
	setp.gt.s32 	%p77, %r66, -1;
	setp.lt.s32 	%p78, %r66, %r37;
	and.pred  	%p79, %p77, %p78;
	and.pred  	%p80, %p79, %p1;
	not.pred 	%p81, %p80;
	@%p81 bra 	$L__BB1_38;
	ld.global.f32 	%f65, [%rd7+4];
	ld.global.f32 	%f66, [%rd8+4];
	fma.rn.f32 	%f79, %f65, %f66, %f79;
$L__BB1_38:
	add.s32 	%r77, %r77, 2;
$L__BB1_39:
	add.s32 	%r35, %r77, %r1;
	setp.gt.s32 	%p82, %r35, -1;
	setp.lt.s32 	%p83, %r35, %r37;
	and.pred  	%p84, %p82, %p83;
	and.pred  	%p85, %p84, %p1;
	not.pred 	%p86, %p85;
	@%p86 bra 	$L__BB1_41;
	add.s32 	%r67, %r35, %r10;
	add.s32 	%r68, %r12, %r77;
	mul.wide.s32 	%rd18, %r67, 4;
	add.s64 	%rd19, %rd2, %rd18;
	ld.global.f32 	%f67, [%rd19];
	mul.wide.s32 	%rd20, %r68, 4;
	add.s64 	%rd21, %rd1, %rd20;
	ld.global.f32 	%f68, [%rd21];
	fma.rn.f32 	%f79, %f67, %f68, %f79;
$L__BB1_41:
	add.s32 	%r36, %r70, 1;
	setp.ne.s32 	%p87, %r70, %r3;
	mov.u32 	%r70, %r36;
	@%p87 bra 	$L__BB1_3;
$L__BB1_42:
	mad.lo.s32 	%r69, %r37, %r47, %r1;
	cvta.to.global.u64 	%rd22, %rd9;
	mul.wide.s32 	%rd23, %r69, 4;
	add.s64 	%rd24, %rd22, %rd23;
	st.global.f32 	[%rd24], %f79;
$L__BB1_43:
	ret;

}
	// .globl	_Z17kernel2D_constantPfS_iii
.visible .entry _Z17kernel2D_constantPfS_iii(
	.param .u64 .ptr .align 1 _Z17kernel2D_constantPfS_iii_param_0,
	.param .u64 .ptr .align 1 _Z17kernel2D_constantPfS_iii_param_1,
	.param .u32 _Z17kernel2D_constantPfS_iii_param_2,
	.param .u32 _Z17kernel2D_constantPfS_iii_param_3,
	.param .u32 _Z17kernel2D_constantPfS_iii_param_4
)
{
	.reg .pred 	%p<88>;
	.reg .b32 	%r<77>;
	.reg .b32 	%f<90>;
	.reg .b64 	%rd<27>;

	ld.param.u64 	%rd9, [_Z17kernel2D_constantPfS_iii_param_0];
	ld.param.u64 	%rd8, [_Z17kernel2D_constantPfS_iii_param_1];
	ld.param.u32 	%r36, [_Z17kernel2D_constantPfS_iii_param_2];
	ld.param.u32 	%r39, [_Z17kernel2D_constantPfS_iii_param_3];
	ld.param.u32 	%r38, [_Z17kernel2D_constantPfS_iii_param_4];
	cvta.to.global.u64 	%rd1, %rd9;
	mov.u32 	%r40, %ctaid.x;
	mov.u32 	%r41, %ntid.x;
	mov.u32 	%r42, %tid.x;
	mad.lo.s32 	%r1, %r40, %r41, %r42;
	mov.u32 	%r43, %ctaid.y;
	mov.u32 	%r44, %ntid.y;
	mov.u32 	%r45, %tid.y;
	mad.lo.s32 	%r46, %r43, %r44, %r45;
	setp.ge.s32 	%p2, %r1, %r36;
	setp.ge.s32 	%p3, %r46, %r39;
	or.pred  	%p4, %p2, %p3;
	@%p4 bra 	$L__BB2_43;
	shr.s32 	%r3, %r38, 1;
	neg.s32 	%r4, %r3;
	setp.lt.s32 	%p5, %r3, 0;
	mov.f32 	%f79, 0f00000000;
	@%p5 bra 	$L__BB2_42;
	and.b32  	%r5, %r38, -2;
	and.b32  	%r6, %r38, 6;
	and.b32  	%r7, %r38, 2;
	and.b32  	%r47, %r38, -8;
	neg.s32 	%r8, %r47;
	mov.f32 	%f79, 0f00000000;
	mov.u64 	%rd22, d_filter2D_const;
	mov.u32 	%r68, %r4;
$L__BB2_3:
	setp.lt.u32 	%p6, %r5, 7;
	add.s32 	%r48, %r68, %r46;
	setp.gt.s32 	%p7, %r48, -1;
	setp.lt.s32 	%p8, %r48, %r39;
	and.pred  	%p1, %p7, %p8;
	mul.lo.s32 	%r10, %r48, %r36;
	add.s32 	%r49, %r68, %r3;
	mul.lo.s32 	%r69, %r49, %r38;
	add.s32 	%r12, %r69, %r3;
	mov.u32 	%r75, %r4;
	@%p6 bra 	$L__BB2_23;
	sub.s32 	%r73, 3, %r3;
	sub.s32 	%r71, %r1, %r3;
	add.s32 	%r70, %r71, %r10;
	mov.u32 	%r72, %r8;
$L__BB2_5:
	.pragma "nounroll";
	setp.gt.s32 	%p9, %r71, -1;
	setp.lt.s32 	%p10, %r71, %r36;
	and.pred  	%p11, %p9, %p10;
	and.pred  	%p12, %p11, %p1;
	mul.wide.s32 	%rd10, %r70, 4;
	add.s64 	%rd2, %rd1, %rd10;
	mul.wide.s32 	%rd11, %r69, 4;
	add.s64 	%rd3, %rd22, %rd11;
	not.pred 	%p13, %p12;
	@%p13 bra 	$L__BB2_7;
	ld.global.f32 	%f39, [%rd2];
	ld.const.f32 	%f40, [%rd3];
	fma.rn.f32 	%f79, %f39, %f40, %f79;
$L__BB2_7:
	add.s32 	%r50, %r71, 1;
	setp.gt.s32 	%p14, %r50, -1;
	setp.lt.s32 	%p15, %r50, %r36;
	and.pred  	%p16, %p14, %p15;
	and.pred  	%p17, %p16, %p1;
	not.pred 	%p18, %p17;
	@%p18 bra 	$L__BB2_9;
	ld.global.f32 	%f41, [%rd2+4];
	ld.const.f32 	%f42, [%rd3+4];
	fma.rn.f32 	%f79, %f41, %f42, %f79;
$L__BB2_9:
	add.s32 	%r51, %r71, 2;
	setp.gt.s32 	%p19, %r51, -1;
	setp.lt.s32 	%p20, %r51, %r36;
	and.pred  	%p21, %p19, %p20;
	and.pred  	%p22, %p21, %p1;
	not.pred 	%p23, %p22;
	@%p23 bra 	$L__BB2_11;
	ld.global.f32 	%f43, [%rd2+8];
	ld.const.f32 	%f44, [%rd3+8];
	fma.rn.f32 	%f79, %f43, %f44, %f79;
$L__BB2_11:
	add.s32 	%r52, %r71, 3;
	setp.gt.s32 	%p24, %r52, -1;
	setp.lt.s32 	%p25, %r52, %r36;
	and.pred  	%p26, %p24, %p25;
	and.pred  	%p27, %p26, %p1;
	not.pred 	%p28, %p27;
	@%p28 bra 	$L__BB2_13;
	ld.global.f32 	%f45, [%rd2+12];
	ld.const.f32 	%f46, [%rd3+12];
	fma.rn.f32 	%f79, %f45, %f46, %f79;
$L__BB2_13:
	add.s32 	%r53, %r71, 4;
	setp.gt.s32 	%p29, %r53, -1;
	setp.lt.s32 	%p30, %r53, %r36;
	and.pred  	%p31, %p29, %p30;
	and.pred  	%p32, %p31, %p1;
	not.pred 	%p33, %p32;
	@%p33 bra 	$L__BB2_15;
	ld.global.f32 	%f47, [%rd2+16];
	ld.const.f32 	%f48, [%rd3+16];
	fma.rn.f32 	%f79, %f47, %f48, %f79;
$L__BB2_15:
	add.s32 	%r54, %r71, 5;
	setp.gt.s32 	%p34, %r54, -1;
	setp.lt.s32 	%p35, %r54, %r36;
	and.pred  	%p36, %p34, %p35;
	and.pred  	%p37, %p36, %p1;
	not.pred 	%p38, %p37;
	@%p38 bra 	$L__BB2_17;
	ld.global.f32 	%f49, [%rd2+20];
	ld.const.f32 	%f50, [%rd3+20];
	fma.rn.f32 	%f79, %f49, %f50, %f79;
$L__BB2_17:
	add.s32 	%r55, %r71, 6;
	setp.gt.s32 	%p39, %r55, -1;
	setp.lt.s32 	%p40, %r55, %r36;
	and.pred  	%p41, %p39, %p40;
	and.pred  	%p42, %p41, %p1;
	not.pred 	%p43, %p42;
	@%p43 bra 	$L__BB2_19;
	ld.global.f32 	%f51, [%rd2+24];
	ld.const.f32 	%f52, [%rd3+24];
	fma.rn.f32 	%f79, %f51, %f52, %f79;
$L__BB2_19:
	add.s32 	%r56, %r71, 7;
	setp.gt.s32 	%p44, %r56, -1;
	setp.lt.s32 	%p45, %r56, %r36;
	and.pred  	%p46, %p44, %p45;
	and.pred  	%p47, %p46, %p1;
	not.pred 	%p48, %p47;
	@%p48 bra 	$L__BB2_21;
	ld.global.f32 	%f53, [%rd2+28];
	ld.const.f32 	%f54, [%rd3+28];
	fma.rn.f32 	%f79, %f53, %f54, %f79;
$L__BB2_21:
	add.s32 	%r73, %r73, 8;
	add.s32 	%r72, %r72, 8;
	add.s32 	%r71, %r71, 8;
	add.s32 	%r70, %r70, 8;
	add.s32 	%r69, %r69, 8;
	setp.ne.s32 	%p49, %r72, 0;
	@%p49 bra 	$L__BB2_5;
	add.s32 	%r75, %r73, -3;
$L__BB2_23:
	setp.lt.u32 	%p50, %r6, 3;
	@%p50 bra 	$L__BB2_33;
	add.s32 	%r28, %r75, %r1;
	setp.gt.s32 	%p51, %r28, -1;
	setp.lt.s32 	%p52, %r28, %r36;
	and.pred  	%p53, %p51, %p52;
	and.pred  	%p54, %p53, %p1;
	add.s32 	%r57, %r28, %r10;
	mul.wide.s32 	%rd13, %r57, 4;
	add.s64 	%rd4, %rd1, %rd13;
	add.s32 	%r58, %r12, %r75;
	mul.wide.s32 	%rd14, %r58, 4;
	add.s64 	%rd5, %rd22, %rd14;
	not.pred 	%p55, %p54;
	@%p55 bra 	$L__BB2_26;
	ld.global.f32 	%f55, [%rd4];
	ld.const.f32 	%f56, [%rd5];
	fma.rn.f32 	%f79, %f55, %f56, %f79;
$L__BB2_26:
	add.s32 	%r59, %r28, 1;
	setp.gt.s32 	%p56, %r59, -1;
	setp.lt.s32 	%p57, %r59, %r36;
	and.pred  	%p58, %p56, %p57;
	and.pred  	%p59, %p58, %p1;
	not.pred 	%p60, %p59;
	@%p60 bra 	$L__BB2_28;
	ld.global.f32 	%f57, [%rd4+4];
	ld.const.f32 	%f58, [%rd5+4];
	fma.rn.f32 	%f79, %f57, %f58, %f79;
$L__BB2_28:
	add.s32 	%r60, %r28, 2;
	setp.gt.s32 	%p61, %r60, -1;
	setp.lt.s32 	%p62, %r60, %r36;
	and.pred  	%p63, %p61, %p62;
	and.pred  	%p64, %p63, %p1;
	not.pred 	%p65, %p64;
	@%p65 bra 	$L__BB2_30;
	ld.global.f32 	%f59, [%rd4+8];
	ld.const.f32 	%f60, [%rd5+8];
	fma.rn.f32 	%f79, %f59, %f60, %f79;
$L__BB2_30:
	add.s32 	%r61, %r28, 3;
	setp.gt.s32 	%p66, %r61, -1;
	setp.lt.s32 	%p67, %r61, %r36;
	and.pred  	%p68, %p66, %p67;
	and.pred  	%p69, %p68, %p1;
	not.pred 	%p70, %p69;
	@%p70 bra 	$L__BB2_32;
	ld.global.f32 	%f61, [%rd4+12];
	ld.const.f32 	%f62, [%rd5+12];
	fma.rn.f32 	%f79, %f61, %f62, %f79;
$L__BB2_32:
	add.s32 	%r75, %r75, 4;
$L__BB2_33:
	setp.eq.s32 	%p71, %r7, 0;
	@%p71 bra 	$L__BB2_39;
	add.s32 	%r31, %r75, %r1;
	setp.gt.s32 	%p72, %r31, -1;
	setp.lt.s32 	%p73, %r31, %r36;
	and.pred  	%p74, %p72, %p73;
	and.pred  	%p75, %p74, %p1;
	add.s32 	%r62, %r31, %r10;
	mul.wide.s32 	%rd16, %r62, 4;
	add.s64 	%rd6, %rd1, %rd16;
	add.s32 	%r63, %r12, %r75;
	mul.wide.s32 	%rd17, %r63, 4;
	add.s64 	%rd7, %rd22, %rd17;
	not.pred 	%p76, %p75;
	@%p76 bra 	$L__BB2_36;
	ld.global.f32 	%f63, [%rd6];
	ld.const.f32 	%f64, [%rd7];
	fma.rn.f32 	%f79, %f63, %f64, %f79;
$L__BB2_36:
	add.s32 	%r64, %r31, 1;
	setp.gt.s32 	%p77, %r64, -1;
	setp.lt.s32 	%p78, %r64, %r36;
	and.pred  	%p79, %p77, %p78;
	and.pred  	%p80, %p79, %p1;
	not.pred 	%p81, %p80;
	@%p81 bra 	$L__BB2_38;
	ld.global.f32 	%f65, [%rd6+4];
	ld.const.f32 	%f66, [%rd7+4];
	fma.rn.f32 	%f79, %f65, %f66, %f79;
$L__BB2_38:
	add.s32 	%r75, %r75, 2;
$L__BB2_39:
	add.s32 	%r34, %r75, %r1;
	setp.gt.s32 	%p82, %r34, -1;
	setp.lt.s32 	%p83, %r34, %r36;
	and.pred  	%p84, %p82, %p83;
	and.pred  	%p85, %p84, %p1;
	not.pred 	%p86, %p85;
	@%p86 bra 	$L__BB2_41;
	add.s32 	%r65, %r34, %r10;
	add.s32 	%r66, %r12, %r75;
	mul.wide.s32 	%rd19, %r65, 4;
	add.s64 	%rd20, %rd1, %rd19;
	ld.global.f32 	%f67, [%rd20];
	mul.wide.s32 	%rd21, %r66, 4;
	add.s64 	%rd23, %rd22, %rd21;
	ld.const.f32 	%f68, [%rd23];
	fma.rn.f32 	%f79, %f67, %f68, %f79;
$L__BB2_41:
	add.s32 	%r35, %r68, 1;
	setp.ne.s32 	%p87, %r68, %r3;
	mov.u32 	%r68, %r35;
	@%p87 bra 	$L__BB2_3;
$L__BB2_42:
	mad.lo.s32 	%r67, %r36, %r46, %r1;
	cvta.to.global.u64 	%rd24, %rd8;
	mul.wide.s32 	%rd25, %r67, 4;
	add.s64 	%rd26, %rd24, %rd25;
	st.global.f32 	[%rd26], %f79;
$L__BB2_43:
	ret;

}
	// .globl	_Z12kernel2D_optPfS_iii
.visible .entry _Z12kernel2D_optPfS_iii(
	.param .u64 .ptr .align 1 _Z12kernel2D_optPfS_iii_param_0,
	.param .u64 .ptr .align 1 _Z12kernel2D_optPfS_iii_param_1,
	.param .u32 _Z12kernel2D_optPfS_iii_param_2,
	.param .u32 _Z12kernel2D_optPfS_iii_param_3,
	.param .u32 _Z12kernel2D_optPfS_iii_param_4
)
{
	.reg .pred 	%p<31>;
	.reg .b32 	%r<118>;
	.reg .b32 	%f<75>;
	.reg .b64 	%rd<43>;
	// demoted variable
	.shared .align 4 .b8 _ZZ12kernel2D_optPfS_iiiE4tile[144];
	ld.param.u64 	%rd5, [_Z12kernel2D_optPfS_iii_param_0];
	ld.param.u64 	%rd4, [_Z12kernel2D_optPfS_iii_param_1];
	ld.param.u32 	%r39, [_Z12kernel2D_optPfS_iii_param_2];
	ld.param.u32 	%r41, [_Z12kernel2D_optPfS_iii_param_3];
	ld.param.u32 	%r40, [_Z12kernel2D_optPfS_iii_param_4];
	cvta.to.global.u64 	%rd1, %rd5;
	shr.s32 	%r1, %r40, 1;
	mov.u32 	%r43, %ctaid.x;
	shl.b32 	%r44, %r43, 2;
	mov.u32 	%r2, %tid.x;
	add.s32 	%r3, %r44, %r2;
	mov.u32 	%r45, %ctaid.y;
	shl.b32 	%r46, %r45, 2;
	mov.u32 	%r4, %tid.y;
	add.s32 	%r47, %r46, %r4;
	add.s32 	%r6, %r1, %r2;
	add.s32 	%r48, %r1, %r4;
	setp.ge.s32 	%p1, %r3, %r39;
	setp.ge.s32 	%p2, %r47, %r41;
	mov.u32 	%r49, _ZZ12kernel2D_optPfS_iiiE4tile;
	mad.lo.s32 	%r7, %r48, 24, %r49;
	shl.b32 	%r50, %r6, 2;
	add.s32 	%r8, %r7, %r50;
	or.pred  	%p3, %p1, %p2;
	@%p3 bra 	$L__BB3_2;
	mad.lo.s32 	%r52, %r39, %r47, %r3;
	mul.wide.s32 	%rd6, %r52, 4;
	add.s64 	%rd7, %rd1, %rd6;
	ld.global.f32 	%f15, [%rd7];
	st.shared.f32 	[%r8], %f15;
	bra.uni 	$L__BB3_3;
$L__BB3_2:
	mov.b32 	%r51, 0;
	st.shared.u32 	[%r8], %r51;
$L__BB3_3:
	setp.ne.s32 	%p4, %r2, 0;
	@%p4 bra 	$L__BB3_9;
	setp.ge.s32 	%p5, %r47, %r39;
	setp.lt.s32 	%p6, %r3, 1;
	mov.f32 	%f67, 0f00000000;
	or.pred  	%p7, %p6, %p5;
	@%p7 bra 	$L__BB3_6;
	mad.lo.s32 	%r53, %r39, %r47, %r3;
	add.s32 	%r54, %r53, -1;
	mul.wide.u32 	%rd8, %r54, 4;
	add.s64 	%rd9, %rd1, %rd8;
	ld.global.f32 	%f67, [%rd9];
$L__BB3_6:
	st.shared.f32 	[%r7], %f67;
	add.s32 	%r55, %r3, 4;
	max.s32 	%r56, %r47, %r55;
	setp.ge.s32 	%p8, %r56, %r39;
	@%p8 bra 	$L__BB3_8;
	mul.lo.s32 	%r58, %r39, %r47;
	cvt.s64.s32 	%rd10, %r58;
	cvt.s64.s32 	%rd11, %r3;
	add.s64 	%rd12, %rd10, %rd11;
	shl.b64 	%rd13, %rd12, 2;
	add.s64 	%rd14, %rd1, %rd13;
	ld.global.f32 	%f17, [%rd14+16];
	st.shared.f32 	[%r8+16], %f17;
	bra.uni 	$L__BB3_9;
$L__BB3_8:
	mov.b32 	%r57, 0;
	st.shared.u32 	[%r8+16], %r57;
$L__BB3_9:
	setp.ne.s32 	%p9, %r4, 0;
	@%p9 bra 	$L__BB3_15;
	setp.ge.s32 	%p10, %r3, %r39;
	setp.eq.s32 	%p11, %r47, 0;
	mov.f32 	%f68, 0f00000000;
	or.pred  	%p12, %p11, %p10;
	@%p12 bra 	$L__BB3_12;
	add.s32 	%r59, %r47, -1;
	mad.lo.s32 	%r60, %r39, %r59, %r3;
	mul.wide.s32 	%rd15, %r60, 4;
	add.s64 	%rd16, %rd1, %rd15;
	ld.global.f32 	%f68, [%rd16];
$L__BB3_12:
	add.s32 	%r63, %r49, %r50;
	st.shared.f32 	[%r63], %f68;
	add.s32 	%r9, %r47, 4;
	max.s32 	%r64, %r9, %r3;
	setp.ge.s32 	%p13, %r64, %r39;
	@%p13 bra 	$L__BB3_14;
	mad.lo.s32 	%r66, %r39, %r9, %r3;
	mul.wide.s32 	%rd17, %r66, 4;
	add.s64 	%rd18, %rd1, %rd17;
	ld.global.f32 	%f19, [%rd18];
	st.shared.f32 	[%r8+96], %f19;
	bra.uni 	$L__BB3_15;
$L__BB3_14:
	mov.b32 	%r65, 0;
	st.shared.u32 	[%r8+96], %r65;
$L__BB3_15:
	or.b32  	%r67, %r2, %r4;
	setp.ne.s32 	%p14, %r67, 0;
	@%p14 bra 	$L__BB3_28;
	setp.eq.s32 	%p15, %r47, 0;
	add.s32 	%r68, %r47, -1;
	setp.lt.s32 	%p16, %r3, 1;
	mul.lo.s32 	%r69, %r39, %r68;
	cvt.s64.s32 	%rd19, %r69;
	cvt.s64.s32 	%rd2, %r3;
	add.s64 	%rd20, %rd2, %rd19;
	shl.b64 	%rd21, %rd20, 2;
	add.s64 	%rd3, %rd1, %rd21;
	mad.lo.s32 	%r10, %r4, 24, %r49;
	or.pred  	%p17, %p15, %p16;
	@%p17 bra 	$L__BB3_18;
	ld.global.f32 	%f20, [%rd3+-4];
	shl.b32 	%r74, %r2, 2;
	add.s32 	%r75, %r10, %r74;
	st.shared.f32 	[%r75], %f20;
	bra.uni 	$L__BB3_19;
$L__BB3_18:
	shl.b32 	%r71, %r2, 2;
	add.s32 	%r72, %r10, %r71;
	mov.b32 	%r73, 0;
	st.shared.u32 	[%r72], %r73;
$L__BB3_19:
	setp.eq.s32 	%p18, %r47, 0;
	add.s32 	%r11, %r3, 4;
	setp.ge.s32 	%p19, %r11, %r39;
	or.pred  	%p20, %p18, %p19;
	@%p20 bra 	$L__BB3_21;
	ld.global.f32 	%f21, [%rd3+16];
	add.s32 	%r80, %r10, %r50;
	st.shared.f32 	[%r80+16], %f21;
	bra.uni 	$L__BB3_22;
$L__BB3_21:
	add.s32 	%r77, %r10, %r50;
	mov.b32 	%r78, 0;
	st.shared.u32 	[%r77+16], %r78;
$L__BB3_22:
	setp.lt.s32 	%p21, %r3, 1;
	add.s32 	%r12, %r47, 4;
	setp.ge.s32 	%p22, %r12, %r39;
	or.pred  	%p23, %p21, %p22;
	@%p23 bra 	$L__BB3_24;
	mad.lo.s32 	%r84, %r39, %r12, %r3;
	add.s32 	%r85, %r84, -1;
	mul.wide.u32 	%rd22, %r85, 4;
	add.s64 	%rd23, %rd1, %rd22;
	ld.global.f32 	%f22, [%rd23];
	shl.b32 	%r86, %r2, 2;
	add.s32 	%r87, %r7, %r86;
	st.shared.f32 	[%r87+96], %f22;
	bra.uni 	$L__BB3_25;
$L__BB3_24:
	shl.b32 	%r81, %r2, 2;
	add.s32 	%r82, %r7, %r81;
	mov.b32 	%r83, 0;
	st.shared.u32 	[%r82+96], %r83;
$L__BB3_25:
	max.s32 	%r88, %r12, %r11;
	setp.ge.s32 	%p24, %r88, %r39;
	@%p24 bra 	$L__BB3_27;
	mul.lo.s32 	%r90, %r39, %r12;
	cvt.s64.s32 	%rd24, %r90;
	add.s64 	%rd25, %rd24, %rd2;
	shl.b64 	%rd26, %rd25, 2;
	add.s64 	%rd27, %rd1, %rd26;
	ld.global.f32 	%f23, [%rd27+16];
	st.shared.f32 	[%r8+112], %f23;
	bra.uni 	$L__BB3_28;
$L__BB3_27:
	mov.b32 	%r89, 0;
	st.shared.u32 	[%r8+112], %r89;
$L__BB3_28:
	bar.sync 	0;
	neg.s32 	%r13, %r1;
	setp.lt.s32 	%p25, %r1, 0;
	mov.f32 	%f71, 0f00000000;
	@%p25 bra 	$L__BB3_38;
	and.b32  	%r14, %r40, -2;
	and.b32  	%r15, %r40, 6;
	and.b32  	%r16, %r40, 2;
	and.b32  	%r91, %r40, -8;
	neg.s32 	%r17, %r91;
	shl.b32 	%r92, %r2, 2;
	add.s32 	%r94, %r92, %r49;
	add.s32 	%r18, %r94, 16;
	mov.f32 	%f71, 0f00000000;
	mov.u64 	%rd38, d_filter2D_const;
	mov.u32 	%r110, %r13;
$L__BB3_30:
	setp.lt.u32 	%p26, %r14, 7;
	add.s32 	%r95, %r110, %r1;
	mul.lo.s32 	%r112, %r95, %r40;
	add.s32 	%r21, %r112, %r1;
	add.s32 	%r22, %r95, %r4;
	mov.u32 	%r115, %r13;
	@%p26 bra 	$L__BB3_33;
	mad.lo.s32 	%r111, %r22, 24, %r18;
	mov.u32 	%r113, %r17;
	mov.u32 	%r115, %r13;
$L__BB3_32:
	.pragma "nounroll";
	ld.shared.f32 	%f26, [%r111+-16];
	mul.wide.s32 	%rd28, %r112, 4;
	add.s64 	%rd30, %rd38, %rd28;
	ld.const.f32 	%f27, [%rd30];
	fma.rn.f32 	%f28, %f26, %f27, %f71;
	ld.shared.f32 	%f29, [%r111+-12];
	ld.const.f32 	%f30, [%rd30+4];
	fma.rn.f32 	%f31, %f29, %f30, %f28;
	ld.shared.f32 	%f32, [%r111+-8];
	ld.const.f32 	%f33, [%rd30+8];
	fma.rn.f32 	%f34, %f32, %f33, %f31;
	ld.shared.f32 	%f35, [%r111+-4];
	ld.const.f32 	%f36, [%rd30+12];
	fma.rn.f32 	%f37, %f35, %f36, %f34;
	ld.shared.f32 	%f38, [%r111];
	ld.const.f32 	%f39, [%rd30+16];
	fma.rn.f32 	%f40, %f38, %f39, %f37;
	ld.shared.f32 	%f41, [%r111+4];
	ld.const.f32 	%f42, [%rd30+20];
	fma.rn.f32 	%f43, %f41, %f42, %f40;
	ld.shared.f32 	%f44, [%r111+8];
	ld.const.f32 	%f45, [%rd30+24];
	fma.rn.f32 	%f46, %f44, %f45, %f43;
	ld.shared.f32 	%f47, [%r111+12];
	ld.const.f32 	%f48, [%rd30+28];
	fma.rn.f32 	%f71, %f47, %f48, %f46;
	add.s32 	%r115, %r115, 8;
	add.s32 	%r113, %r113, 8;
	add.s32 	%r112, %r112, 8;
	add.s32 	%r111, %r111, 32;
	setp.ne.s32 	%p27, %r113, 0;
	@%p27 bra 	$L__BB3_32;
$L__BB3_33:
	mad.lo.s32 	%r33, %r22, 24, %r49;
	setp.lt.u32 	%p28, %r15, 3;
	@%p28 bra 	$L__BB3_35;
	add.s32 	%r97, %r21, %r115;
	add.s32 	%r98, %r115, %r6;
	shl.b32 	%r99, %r98, 2;
	add.s32 	%r100, %r33, %r99;
	ld.shared.f32 	%f49, [%r100];
	mul.wide.s32 	%rd31, %r97, 4;
	add.s64 	%rd33, %rd38, %rd31;
	ld.const.f32 	%f50, [%rd33];
	fma.rn.f32 	%f51, %f49, %f50, %f71;
	ld.shared.f32 	%f52, [%r100+4];
	ld.const.f32 	%f53, [%rd33+4];
	fma.rn.f32 	%f54, %f52, %f53, %f51;
	ld.shared.f32 	%f55, [%r100+8];
	ld.const.f32 	%f56, [%rd33+8];
	fma.rn.f32 	%f57, %f55, %f56, %f54;
	ld.shared.f32 	%f58, [%r100+12];
	ld.const.f32 	%f59, [%rd33+12];
	fma.rn.f32 	%f71, %f58, %f59, %f57;
	add.s32 	%r115, %r115, 4;
$L__BB3_35:
	setp.eq.s32 	%p29, %r16, 0;
	@%p29 bra 	$L__BB3_37;
	add.s32 	%r101, %r21, %r115;
	add.s32 	%r102, %r115, %r6;
	shl.b32 	%r103, %r102, 2;
	add.s32 	%r104, %r33, %r103;
	ld.shared.f32 	%f60, [%r104];
	mul.wide.s32 	%rd34, %r101, 4;
	add.s64 	%rd36, %rd38, %rd34;
	ld.const.f32 	%f61, [%rd36];
	fma.rn.f32 	%f62, %f60, %f61, %f71;
	ld.shared.f32 	%f63, [%r104+4];
	ld.const.f32 	%f64, [%rd36+4];
	fma.rn.f32 	%f71, %f63, %f64, %f62;
	add.s32 	%r115, %r115, 2;
$L__BB3_37:
	add.s32 	%r105, %r21, %r115;
	add.s32 	%r106, %r115, %r6;
	shl.b32 	%r107, %r106, 2;
	add.s32 	%r108, %r33, %r107;
	ld.shared.f32 	%f65, [%r108];
	mul.wide.s32 	%rd37, %r105, 4;
	add.s64 	%rd39, %rd38, %rd37;
	ld.const.f32 	%f66, [%rd39];
	fma.rn.f32 	%f71, %f65, %f66, %f71;
	add.s32 	%r38, %r110, 1;
	setp.ne.s32 	%p30, %r110, %r1;
	mov.u32 	%r110, %r38;
	@%p30 bra 	$L__BB3_30;
$L__BB3_38:
	cvta.to.global.u64 	%rd40, %rd4;
	mad.lo.s32 	%r109, %r39, %r47, %r3;
	mul.wide.s32 	%rd41, %r109, 4;
	add.s64 	%rd42, %rd40, %rd41;
	st.global.f32 	[%rd42], %f71;
	ret;

}
	// .globl	_Z14kernel3D_basicPfS_S_iiii
.visible .entry _Z14kernel3D_basicPfS_S_iiii(
	.param .u64 .ptr .align 1 _Z14kernel3D_basicPfS_S_iiii_param_0,
	.param .u64 .ptr .align 1 _Z14kernel3D_basicPfS_S_iiii_param_1,
	.param .u64 .ptr .align 1 _Z14kernel3D_basicPfS_S_iiii_param_2,
	.param .u32 _Z14kernel3D_basicPfS_S_iiii_param_3,
	.param .u32 _Z14kernel3D_basicPfS_S_iiii_param_4,
	.param .u32 _Z14kernel3D_basicPfS_S_iiii_param_5,
	.param .u32 _Z14kernel3D_basicPfS_S_iiii_param_6
)
{
	.reg .pred 	%p<64>;
	.reg .b32 	%r<94>;
	.reg .b32 	%f<94>;
	.reg .b64 	%rd<26>;

	ld.param.u64 	%rd10, [_Z14kernel3D_basicPfS_S_iiii_param_0];
	ld.param.u64 	%rd11, [_Z14kernel3D_basicPfS_S_iiii_param_2];
	ld.param.u32 	%r41, [_Z14kernel3D_basicPfS_S_iiii_param_3];
	ld.param.u32 	%r45, [_Z14kernel3D_basicPfS_S_iiii_param_4];
	ld.param.u32 	%r43, [_Z14kernel3D_basicPfS_S_iiii_param_5];
	ld.param.u32 	%r44, [_Z14kernel3D_basicPfS_S_iiii_param_6];
	cvta.to.global.u64 	%rd1, %rd11;
	cvta.to.global.u64 	%rd2, %rd10;
	mov.u32 	%r46, %ctaid.x;
	mov.u32 	%r47, %ntid.x;
	mov.u32 	%r48, %tid.x;
	mad.lo.s32 	%r1, %r46, %r47, %r48;
	mov.u32 	%r49, %ctaid.y;
	mov.u32 	%r50, %ntid.y;
	mov.u32 	%r51, %tid.y;
	mad.lo.s32 	%r52, %r49, %r50, %r51;
	mov.u32 	%r53, %ctaid.z;
	mov.u32 	%r54, %ntid.z;
	mov.u32 	%r55, %tid.z;
	mad.lo.s32 	%r3, %r53, %r54, %r55;
	setp.ge.s32 	%p1, %r1, %r41;
	setp.ge.s32 	%p2, %r52, %r45;
	or.pred  	%p3, %p1, %p2;
	setp.ge.s32 	%p4, %r3, %r43;
	or.pred  	%p5, %p3, %p4;
	@%p5 bra 	$L__BB4_47;
	shr.s32 	%r4, %r44, 1;
	neg.s32 	%r84, %r4;
	setp.lt.s32 	%p6, %r4, 0;
	mov.f32 	%f91, 0f00000000;
	@%p6 bra 	$L__BB4_46;
	and.b32  	%r6, %r44, -2;
	mov.f32 	%f91, 0f00000000;
$L__BB4_3:
	add.s32 	%r56, %r84, %r3;
	setp.lt.s32 	%p7, %r56, 0;
	setp.ge.s32 	%p8, %r56, %r43;
	or.pred  	%p9, %p7, %p8;
	@%p9 bra 	$L__BB4_45;
	neg.s32 	%r85, %r4;
	add.s32 	%r57, %r84, %r4;
	mad.lo.s32 	%r9, %r57, %r44, %r4;
$L__BB4_5:
	mov.u32 	%r10, %r85;
	add.s32 	%r11, %r10, %r52;
	setp.lt.s32 	%p10, %r11, 0;
	setp.ge.s32 	%p11, %r11, %r45;
	or.pred  	%p12, %p10, %p11;
	@%p12 bra 	$L__BB4_44;
	neg.s32 	%r92, %r4;
	setp.lt.u32 	%p13, %r6, 7;
	mad.lo.s32 	%r59, %r56, %r45, %r11;
	mul.lo.s32 	%r13, %r59, %r41;
	add.s32 	%r60, %r9, %r10;
	mul.lo.s32 	%r86, %r60, %r44;
	add.s32 	%r15, %r86, %r4;
	@%p13 bra 	$L__BB4_26;
	add.s32 	%r61, %r6, 1;
	and.b32  	%r62, %r61, -8;
	neg.s32 	%r89, %r62;
	sub.s32 	%r90, 3, %r4;
	sub.s32 	%r88, %r1, %r4;
	add.s32 	%r87, %r88, %r13;
$L__BB4_8:
	.pragma "nounroll";
	setp.lt.s32 	%p14, %r88, 0;
	setp.ge.s32 	%p15, %r88, %r41;
	or.pred  	%p16, %p14, %p15;
	mul.wide.s32 	%rd12, %r87, 4;
	add.s64 	%rd3, %rd2, %rd12;
	mul.wide.s32 	%rd13, %r86, 4;
	add.s64 	%rd4, %rd1, %rd13;
	@%p16 bra 	$L__BB4_10;
	ld.global.f32 	%f41, [%rd3];
	ld.global.f32 	%f42, [%rd4];
	fma.rn.f32 	%f91, %f41, %f42, %f91;
$L__BB4_10:
	add.s32 	%r63, %r88, 1;
	setp.lt.s32 	%p17, %r63, 0;
	setp.ge.s32 	%p18, %r63, %r41;
	or.pred  	%p19, %p17, %p18;
	@%p19 bra 	$L__BB4_12;
	ld.global.f32 	%f43, [%rd3+4];
	ld.global.f32 	%f44, [%rd4+4];
	fma.rn.f32 	%f91, %f43, %f44, %f91;
$L__BB4_12:
	add.s32 	%r64, %r88, 2;
	setp.lt.s32 	%p20, %r64, 0;
	setp.ge.s32 	%p21, %r64, %r41;
	or.pred  	%p22, %p20, %p21;
	@%p22 bra 	$L__BB4_14;
	ld.global.f32 	%f45, [%rd3+8];
	ld.global.f32 	%f46, [%rd4+8];
	fma.rn.f32 	%f91, %f45, %f46, %f91;
$L__BB4_14:
	add.s32 	%r65, %r88, 3;
	setp.lt.s32 	%p23, %r65, 0;
	setp.ge.s32 	%p24, %r65, %r41;
	or.pred  	%p25, %p23, %p24;
	@%p25 bra 	$L__BB4_16;
	ld.global.f32 	%f47, [%rd3+12];
	ld.global.f32 	%f48, [%rd4+12];
	fma.rn.f32 	%f91, %f47, %f48, %f91;
$L__BB4_16:
	add.s32 	%r66, %r88, 4;
	setp.lt.s32 	%p26, %r66, 0;
	setp.ge.s32 	%p27, %r66, %r41;
	or.pred  	%p28, %p26, %p27;
	@%p28 bra 	$L__BB4_18;
	ld.global.f32 	%f49, [%rd3+16];
	ld.global.f32 	%f50, [%rd4+16];
	fma.rn.f32 	%f91, %f49, %f50, %f91;
$L__BB4_18:
	add.s32 	%r67, %r88, 5;
	setp.lt.s32 	%p29, %r67, 0;
	setp.ge.s32 	%p30, %r67, %r41;
	or.pred  	%p31, %p29, %p30;
	@%p31 bra 	$L__BB4_20;
	ld.global.f32 	%f51, [%rd3+20];
	ld.global.f32 	%f52, [%rd4+20];
	fma.rn.f32 	%f91, %f51, %f52, %f91;
$L__BB4_20:
	add.s32 	%r68, %r88, 6;
	setp.lt.s32 	%p32, %r68, 0;
	setp.ge.s32 	%p33, %r68, %r41;
	or.pred  	%p34, %p32, %p33;
	@%p34 bra 	$L__BB4_22;
	ld.global.f32 	%f53, [%rd3+24];
	ld.global.f32 	%f54, [%rd4+24];
	fma.rn.f32 	%f91, %f53, %f54, %f91;
$L__BB4_22:
	add.s32 	%r69, %r88, 7;
	setp.lt.s32 	%p35, %r69, 0;
	setp.ge.s32 	%p36, %r69, %r41;
	or.pred  	%p37, %p35, %p36;
	@%p37 bra 	$L__BB4_24;
	ld.global.f32 	%f55, [%rd3+28];
	ld.global.f32 	%f56, [%rd4+28];
	fma.rn.f32 	%f91, %f55, %f56, %f91;
$L__BB4_24:
	add.s32 	%r90, %r90, 8;
	add.s32 	%r89, %r89, 8;
	add.s32 	%r88, %r88, 8;
	add.s32 	%r87, %r87, 8;
	add.s32 	%r86, %r86, 8;
	setp.ne.s32 	%p38, %r89, 0;
	@%p38 bra 	$L__BB4_8;
	add.s32 	%r92, %r90, -3;
$L__BB4_26:
	and.b32  	%r70, %r44, 6;
	setp.lt.u32 	%p39, %r70, 3;
	@%p39 bra 	$L__BB4_36;
	add.s32 	%r32, %r92, %r1;
	setp.lt.s32 	%p40, %r32, 0;
	setp.ge.s32 	%p41, %r32, %r41;
	or.pred  	%p42, %p40, %p41;
	add.s32 	%r71, %r32, %r13;
	mul.wide.s32 	%rd14, %r71, 4;
	add.s64 	%rd5, %rd2, %rd14;
	add.s32 	%r72, %r15, %r92;
	mul.wide.s32 	%rd15, %r72, 4;
	add.s64 	%rd6, %rd1, %rd15;
	@%p42 bra 	$L__BB4_29;
	ld.global.f32 	%f57, [%rd5];
	ld.global.f32 	%f58, [%rd6];
	fma.rn.f32 	%f91, %f57, %f58, %f91;
$L__BB4_29:
	add.s32 	%r73, %r32, 1;
	setp.lt.s32 	%p43, %r73, 0;
	setp.ge.s32 	%p44, %r73, %r41;
	or.pred  	%p45, %p43, %p44;
	@%p45 bra 	$L__BB4_31;
	ld.global.f32 	%f59, [%rd5+4];
	ld.global.f32 	%f60, [%rd6+4];
	fma.rn.f32 	%f91, %f59, %f60, %f91;
$L__BB4_31:
	add.s32 	%r74, %r32, 2;
	setp.lt.s32 	%p46, %r74, 0;
	setp.ge.s32 	%p47, %r74, %r41;
	or.pred  	%p48, %p46, %p47;
	@%p48 bra 	$L__BB4_33;
	ld.global.f32 	%f61, [%rd5+8];
	ld.global.f32 	%f62, [%rd6+8];
	fma.rn.f32 	%f91, %f61, %f62, %f91;
$L__BB4_33:
	add.s32 	%r75, %r32, 3;
	setp.lt.s32 	%p49, %r75, 0;
	setp.ge.s32 	%p50, %r75, %r41;
	or.pred  	%p51, %p49, %p50;
	@%p51 bra 	$L__BB4_35;
	ld.global.f32 	%f63, [%rd5+12];
	ld.global.f32 	%f64, [%rd6+12];
	fma.rn.f32 	%f91, %f63, %f64, %f91;
$L__BB4_35:
	add.s32 	%r92, %r92, 4;
$L__BB4_36:
	and.b32  	%r76, %r44, 2;
	setp.eq.s32 	%p52, %r76, 0;
	@%p52 bra 	$L__BB4_42;
	add.s32 	%r35, %r92, %r1;
	setp.lt.s32 	%p53, %r35, 0;
	setp.ge.s32 	%p54, %r35, %r41;
	or.pred  	%p55, %p53, %p54;
	add.s32 	%r77, %r35, %r13;
	mul.wide.s32 	%rd16, %r77, 4;
	add.s64 	%rd7, %rd2, %rd16;
	add.s32 	%r78, %r15, %r92;
	mul.wide.s32 	%rd17, %r78, 4;
	add.s64 	%rd8, %rd1, %rd17;
	@%p55 bra 	$L__BB4_39;
	ld.global.f32 	%f65, [%rd7];
	ld.global.f32 	%f66, [%rd8];
	fma.rn.f32 	%f91, %f65, %f66, %f91;
$L__BB4_39:
	add.s32 	%r79, %r35, 1;
	setp.lt.s32 	%p56, %r79, 0;
	setp.ge.s32 	%p57, %r79, %r41;
	or.pred  	%p58, %p56, %p57;
	@%p58 bra 	$L__BB4_41;
	ld.global.f32 	%f67, [%rd7+4];
	ld.global.f32 	%f68, [%rd8+4];
	fma.rn.f32 	%f91, %f67, %f68, %f91;
$L__BB4_41:
	add.s32 	%r92, %r92, 2;
$L__BB4_42:
	add.s32 	%r38, %r92, %r1;
	setp.lt.s32 	%p59, %r38, 0;
	setp.ge.s32 	%p60, %r38, %r41;
	or.pred  	%p61, %p59, %p60;
	@%p61 bra 	$L__BB4_44;
	add.s32 	%r80, %r38, %r13;
	add.s32 	%r81, %r15, %r92;
	mul.wide.s32 	%rd18, %r80, 4;
	add.s64 	%rd19, %rd2, %rd18;
	ld.global.f32 	%f69, [%rd19];
	mul.wide.s32 	%rd20, %r81, 4;
	add.s64 	%rd21, %rd1, %rd20;
	ld.global.f32 	%f70, [%rd21];
	fma.rn.f32 	%f91, %f69, %f70, %f91;
$L__BB4_44:
	add.s32 	%r85, %r10, 1;
	setp.ne.s32 	%p62, %r10, %r4;
	@%p62 bra 	$L__BB4_5;
$L__BB4_45:
	add.s32 	%r40, %r84, 1;
	setp.ne.s32 	%p63, %r84, %r4;
	mov.u32 	%r84, %r40;
	@%p63 bra 	$L__BB4_3;
$L__BB4_46:
	ld.param.u64 	%rd25, [_Z14kernel3D_basicPfS_S_iiii_param_1];
	mad.lo.s32 	%r82, %r45, %r3, %r52;
	mad.lo.s32 	%r83, %r82, %r41, %r1;
	cvta.to.global.u64 	%rd22, %rd25;
	mul.wide.s32 	%rd23, %r83, 4;
	add.s64 	%rd24, %rd22, %rd23;
	st.global.f32 	[%rd24], %f91;
$L__BB4_47:
	ret;

}
	// .globl	_Z18kernel3D_unrollingPfS_S_iiii
.visible .entry _Z18kernel3D_unrollingPfS_S_iiii(
	.param .u64 .ptr .align 1 _Z18kernel3D_unrollingPfS_S_iiii_param_0,
	.param .u64 .ptr .align 1 _Z18kernel3D_unrollingPfS_S_iiii_param_1,
	.param .u64 .ptr .align 1 _Z18kernel3D_unrollingPfS_S_iiii_param_2,
	.param .u32 _Z18kernel3D_unrollingPfS_S_iiii_param_3,
	.param .u32 _Z18kernel3D_unrollingPfS_S_iiii_param_4,
	.param .u32 _Z18kernel3D_unrollingPfS_S_iiii_param_5,
	.param .u32 _Z18kernel3D_unrollingPfS_S_iiii_param_6
)
{
	.reg .pred 	%p<64>;
	.reg .b32 	%r<94>;
	.reg .b32 	%f<94>;
	.reg .b64 	%rd<26>;

	ld.param.u64 	%rd10, [_Z18kernel3D_unrollingPfS_S_iiii_param_0];
	ld.param.u64 	%rd11, [_Z18kernel3D_unrollingPfS_S_iiii_param_2];
	ld.param.u32 	%r41, [_Z18kernel3D_unrollingPfS_S_iiii_param_3];
	ld.param.u32 	%r45, [_Z18kernel3D_unrollingPfS_S_iiii_param_4];
	ld.param.u32 	%r43, [_Z18kernel3D_unrollingPfS_S_iiii_param_5];
	ld.param.u32 	%r44, [_Z18kernel3D_unrollingPfS_S_iiii_param_6];
	cvta.to.global.u64 	%rd1, %rd11;
	cvta.to.global.u64 	%rd2, %rd10;
	mov.u32 	%r46, %ctaid.x;
	mov.u32 	%r47, %ntid.x;
	mov.u32 	%r48, %tid.x;
	mad.lo.s32 	%r1, %r46, %r47, %r48;
	mov.u32 	%r49, %ctaid.y;
	mov.u32 	%r50, %ntid.y;
	mov.u32 	%r51, %tid.y;
	mad.lo.s32 	%r52, %r49, %r50, %r51;
	mov.u32 	%r53, %ctaid.z;
	mov.u32 	%r54, %ntid.z;
	mov.u32 	%r55, %tid.z;
	mad.lo.s32 	%r3, %r53, %r54, %r55;
	setp.ge.s32 	%p1, %r1, %r41;
	setp.ge.s32 	%p2, %r52, %r45;
	or.pred  	%p3, %p1, %p2;
	setp.ge.s32 	%p4, %r3, %r43;
	or.pred  	%p5, %p3, %p4;
	@%p5 bra 	$L__BB5_47;
	shr.s32 	%r4, %r44, 1;
	neg.s32 	%r84, %r4;
	setp.lt.s32 	%p6, %r4, 0;
	mov.f32 	%f91, 0f00000000;
	@%p6 bra 	$L__BB5_46;
	and.b32  	%r6, %r44, -2;
	mov.f32 	%f91, 0f00000000;
$L__BB5_3:
	add.s32 	%r56, %r84, %r3;
	setp.lt.s32 	%p7, %r56, 0;
	setp.ge.s32 	%p8, %r56, %r43;
	or.pred  	%p9, %p7, %p8;
	@%p9 bra 	$L__BB5_45;
	neg.s32 	%r85, %r4;
	add.s32 	%r57, %r84, %r4;
	mad.lo.s32 	%r9, %r57, %r44, %r4;
$L__BB5_5:
	mov.u32 	%r10, %r85;
	add.s32 	%r11, %r10, %r52;
	setp.lt.s32 	%p10, %r11, 0;
	setp.ge.s32 	%p11, %r11, %r45;
	or.pred  	%p12, %p10, %p11;
	@%p12 bra 	$L__BB5_44;
	neg.s32 	%r92, %r4;
	setp.lt.u32 	%p13, %r6, 7;
	mad.lo.s32 	%r59, %r56, %r45, %r11;
	mul.lo.s32 	%r13, %r59, %r41;
	add.s32 	%r60, %r9, %r10;
	mul.lo.s32 	%r86, %r60, %r44;
	add.s32 	%r15, %r86, %r4;
	@%p13 bra 	$L__BB5_26;
	add.s32 	%r61, %r6, 1;
	and.b32  	%r62, %r61, -8;
	neg.s32 	%r89, %r62;
	sub.s32 	%r90, 3, %r4;
	sub.s32 	%r88, %r1, %r4;
	add.s32 	%r87, %r88, %r13;
$L__BB5_8:
	.pragma "nounroll";
	setp.lt.s32 	%p14, %r88, 0;
	setp.ge.s32 	%p15, %r88, %r41;
	or.pred  	%p16, %p14, %p15;
	mul.wide.s32 	%rd12, %r87, 4;
	add.s64 	%rd3, %rd2, %rd12;
	mul.wide.s32 	%rd13, %r86, 4;
	add.s64 	%rd4, %rd1, %rd13;
	@%p16 bra 	$L__BB5_10;
	ld.global.f32 	%f41, [%rd3];
	ld.global.f32 	%f42, [%rd4];
	fma.rn.f32 	%f91, %f41, %f42, %f91;
$L__BB5_10:
	add.s32 	%r63, %r88, 1;
	setp.lt.s32 	%p17, %r63, 0;
	setp.ge.s32 	%p18, %r63, %r41;
	or.pred  	%p19, %p17, %p18;
	@%p19 bra 	$L__BB5_12;
	ld.global.f32 	%f43, [%rd3+4];
	ld.global.f32 	%f44, [%rd4+4];
	fma.rn.f32 	%f91, %f43, %f44, %f91;
$L__BB5_12:
	add.s32 	%r64, %r88, 2;
	setp.lt.s32 	%p20, %r64, 0;
	setp.ge.s32 	%p21, %r64, %r41;
	or.pred  	%p22, %p20, %p21;
	@%p22 bra 	$L__BB5_14;
	ld.global.f32 	%f45, [%rd3+8];
	ld.global.f32 	%f46, [%rd4+8];
	fma.rn.f32 	%f91, %f45, %f46, %f91;
$L__BB5_14:
	add.s32 	%r65, %r88, 3;
	setp.lt.s32 	%p23, %r65, 0;
	setp.ge.s32 	%p24, %r65, %r41;
	or.pred  	%p25, %p23, %p24;
	@%p25 bra 	$L__BB5_16;
	ld.global.f32 	%f47, [%rd3+12];
	ld.global.f32 	%f48, [%rd4+12];
	fma.rn.f32 	%f91, %f47, %f48, %f91;
$L__BB5_16:
	add.s32 	%r66, %r88, 4;
	setp.lt.s32 	%p26, %r66, 0;
	setp.ge.s32 	%p27, %r66, %r41;
	or.pred  	%p28, %p26, %p27;
	@%p28 bra 	$L__BB5_18;
	ld.global.f32 	%f49, [%rd3+16];
	ld.global.f32 	%f50, [%rd4+16];
	fma.rn.f32 	%f91, %f49, %f50, %f91;
$L__BB5_18:
	add.s32 	%r67, %r88, 5;
	setp.lt.s32 	%p29, %r67, 0;
	setp.ge.s32 	%p30, %r67, %r41;
	or.pred  	%p31, %p29, %p30;
	@%p31 bra 	$L__BB5_20;
	ld.global.f32 	%f51, [%rd3+20];
	ld.global.f32 	%f52, [%rd4+20];
	fma.rn.f32 	%f91, %f51, %f52, %f91;
$L__BB5_20:
	add.s32 	%r68, %r88, 6;
	setp.lt.s32 	%p32, %r68, 0;
	setp.ge.s32 	%p33, %r68, %r41;
	or.pred  	%p34, %p32, %p33;
	@%p34 bra 	$L__BB5_22;
	ld.global.f32 	%f53, [%rd3+24];
	ld.global.f32 	%f54, [%rd4+24];
	fma.rn.f32 	%f91, %f53, %f54, %f91;
$L__BB5_22:
	add.s32 	%r69, %r88, 7;
	setp.lt.s32 	%p35, %r69, 0;
	setp.ge.s32 	%p36, %r69, %r41;
	or.pred  	%p37, %p35, %p36;
	@%p37 bra 	$L__BB5_24;
	ld.global.f32 	%f55, [%rd3+28];
	ld.global.f32 	%f56, [%rd4+28];
	fma.rn.f32 	%f91, %f55, %f56, %f91;
$L__BB5_24:
	add.s32 	%r90, %r90, 8;
	add.s32 	%r89, %r89, 8;
	add.s32 	%r88, %r88, 8;
	add.s32 	%r87, %r87, 8;
	add.s32 	%r86, %r86, 8;
	setp.ne.s32 	%p38, %r89, 0;
	@%p38 bra 	$L__BB5_8;
	add.s32 	%r92, %r90, -3;
$L__BB5_26:
	and.b32  	%r70, %r44, 6;
	setp.lt.u32 	%p39, %r70, 3;
	@%p39 bra 	$L__BB5_36;
	add.s32 	%r32, %r92, %r1;
	setp.lt.s32 	%p40, %r32, 0;
	setp.ge.s32 	%p41, %r32, %r41;
	or.pred  	%p42, %p40, %p41;
	add.s32 	%r71, %r32, %r13;
	mul.wide.s32 	%rd14, %r71, 4;
	add.s64 	%rd5, %rd2, %rd14;
	add.s32 	%r72, %r15, %r92;
	mul.wide.s32 	%rd15, %r72, 4;
	add.s64 	%rd6, %rd1, %rd15;
	@%p42 bra 	$L__BB5_29;
	ld.global.f32 	%f57, [%rd5];
	ld.global.f32 	%f58, [%rd6];
	fma.rn.f32 	%f91, %f57, %f58, %f91;
$L__BB5_29:
	add.s32 	%r73, %r32, 1;
	setp.lt.s32 	%p43, %r73, 0;
	setp.ge.s32 	%p44, %r73, %r41;
	or.pred  	%p45, %p43, %p44;
	@%p45 bra 	$L__BB5_31;
	ld.global.f32 	%f59, [%rd5+4];
	ld.global.f32 	%f60, [%rd6+4];
	fma.rn.f32 	%f91, %f59, %f60, %f91;
$L__BB5_31:
	add.s32 	%r74, %r32, 2;
	setp.lt.s32 	%p46, %r74, 0;
	setp.ge.s32 	%p47, %r74, %r41;
	or.pred  	%p48, %p46, %p47;
	@%p48 bra 	$L__BB5_33;
	ld.global.f32 	%f61, [%rd5+8];
	ld.global.f32 	%f62, [%rd6+8];
	fma.rn.f32 	%f91, %f61, %f62, %f91;
$L__BB5_33:
	add.s32 	%r75, %r32, 3;
	setp.lt.s32 	%p49, %r75, 0;
	setp.ge.s32 	%p50, %r75, %r41;
	or.pred  	%p51, %p49, %p50;
	@%p51 bra 	$L__BB5_35;
	ld.global.f32 	%f63, [%rd5+12];
	ld.global.f32 	%f64, [%rd6+12];
	fma.rn.f32 	%f91, %f63, %f64, %f91;
$L__BB5_35:
	add.s32 	%r92, %r92, 4;
$L__BB5_36:
	and.b32  	%r76, %r44, 2;
	setp.eq.s32 	%p52, %r76, 0;
	@%p52 bra 	$L__BB5_42;
	add.s32 	%r35, %r92, %r1;
	setp.lt.s32 	%p53, %r35, 0;
	setp.ge.s32 	%p54, %r35, %r41;
	or.pred  	%p55, %p53, %p54;
	add.s32 	%r77, %r35, %r13;
	mul.wide.s32 	%rd16, %r77, 4;
	add.s64 	%rd7, %rd2, %rd16;
	add.s32 	%r78, %r15, %r92;
	mul.wide.s32 	%rd17, %r78, 4;
	add.s64 	%rd8, %rd1, %rd17;
	@%p55 bra 	$L__BB5_39;
	ld.global.f32 	%f65, [%rd7];
	ld.global.f32 	%f66, [%rd8];
	fma.rn.f32 	%f91, %f65, %f66, %f91;
$L__BB5_39:
	add.s32 	%r79, %r35, 1;
	setp.lt.s32 	%p56, %r79, 0;
	setp.ge.s32 	%p57, %r79, %r41;
	or.pred  	%p58, %p56, %p57;
	@%p58 bra 	$L__BB5_41;
	ld.global.f32 	%f67, [%rd7+4];
	ld.global.f32 	%f68, [%rd8+4];
	fma.rn.f32 	%f91, %f67, %f68, %f91;
$L__BB5_41:
	add.s32 	%r92, %r92, 2;
$L__BB5_42:
	add.s32 	%r38, %r92, %r1;
	setp.lt.s32 	%p59, %r38, 0;
	setp.ge.s32 	%p60, %r38, %r41;
	or.pred  	%p61, %p59, %p60;
	@%p61 bra 	$L__BB5_44;
	add.s32 	%r80, %r38, %r13;
	add.s32 	%r81, %r15, %r92;
	mul.wide.s32 	%rd18, %r80, 4;
	add.s64 	%rd19, %rd2, %rd18;
	ld.global.f32 	%f69, [%rd19];
	mul.wide.s32 	%rd20, %r81, 4;
	add.s64 	%rd21, %rd1, %rd20;
	ld.global.f32 	%f70, [%rd21];
	fma.rn.f32 	%f91, %f69, %f70, %f91;
$L__BB5_44:
	add.s32 	%r85, %r10, 1;
	setp.ne.s32 	%p62, %r10, %r4;
	@%p62 bra 	$L__BB5_5;
$L__BB5_45:
	add.s32 	%r40, %r84, 1;
	setp.ne.s32 	%p63, %r84, %r4;
	mov.u32 	%r84, %r40;
	@%p63 bra 	$L__BB5_3;
$L__BB5_46:
	ld.param.u64 	%rd25, [_Z18kernel3D_unrollingPfS_S_iiii_param_1];
	mad.lo.s32 	%r82, %r45, %r3, %r52;
	mad.lo.s32 	%r83, %r82, %r41, %r1;
	cvta.to.global.u64 	%rd22, %rd25;
	mul.wide.s32 	%rd23, %r83, 4;
	add.s64 	%rd24, %rd22, %rd23;
	st.global.f32 	[%rd24], %f91;
$L__BB5_47:
	ret;

}
	// .globl	_Z12kernel3D_optPfS_S_iiii
.visible .entry _Z12kernel3D_optPfS_S_iiii(
	.param .u64 .ptr .align 1 _Z12kernel3D_optPfS_S_iiii_param_0,
	.param .u64 .ptr .align 1 _Z12kernel3D_optPfS_S_iiii_param_1,
	.param .u64 .ptr .align 1 _Z12kernel3D_optPfS_S_iiii_param_2,
	.param .u32 _Z12kernel3D_optPfS_S_iiii_param_3,
	.param .u32 _Z12kernel3D_optPfS_S_iiii_param_4,
	.param .u32 _Z12kernel3D_optPfS_S_iiii_param_5,
	.param .u32 _Z12kernel3D_optPfS_S_iiii_param_6
)
{
	.reg .pred 	%p<107>;
	.reg .b32 	%r<186>;
	.reg .b32 	%f<109>;
	.reg .b64 	%rd<59>;
	// demoted variable
	.shared .align 4 .b8 _ZZ12kernel3D_optPfS_S_iiiiE4tile[864];
	ld.param.u64 	%rd4, [_Z12kernel3D_optPfS_S_iiii_param_0];
	ld.param.u64 	%rd3, [_Z12kernel3D_optPfS_S_iiii_param_1];
	ld.param.u32 	%r50, [_Z12kernel3D_optPfS_S_iiii_param_3];
	ld.param.u32 	%r49, [_Z12kernel3D_optPfS_S_iiii_param_4];
	ld.param.u32 	%r51, [_Z12kernel3D_optPfS_S_iiii_param_6];
	cvta.to.global.u64 	%rd1, %rd4;
	shr.s32 	%r1, %r51, 1;
	mov.u32 	%r52, %ctaid.x;
	shl.b32 	%r53, %r52, 2;
	mov.u32 	%r2, %tid.x;
	add.s32 	%r3, %r53, %r2;
	mov.u32 	%r54, %ctaid.y;
	shl.b32 	%r55, %r54, 2;
	mov.u32 	%r4, %tid.y;
	add.s32 	%r56, %r55, %r4;
	mov.u32 	%r57, %ctaid.z;
	shl.b32 	%r58, %r57, 2;
	mov.u32 	%r6, %tid.z;
	add.s32 	%r7, %r58, %r6;
	add.s32 	%r8, %r1, %r2;
	add.s32 	%r9, %r1, %r4;
	add.s32 	%r59, %r1, %r6;
	max.s32 	%r60, %r3, %r56;
	setp.lt.s32 	%p1, %r60, %r50;
	setp.lt.s32 	%p14, %r7, %r50;
	and.pred  	%p2, %p14, %p1;
	mul.lo.s32 	%r10, %r50, %r7;
	add.s32 	%r61, %r10, %r56;
	mul.lo.s32 	%r11, %r61, %r50;
	add.s32 	%r62, %r11, %r3;
	mul.wide.s32 	%rd5, %r62, 4;
	add.s64 	%rd2, %rd1, %rd5;
	mov.u32 	%r63, _ZZ12kernel3D_optPfS_S_iiiiE4tile;
	mad.lo.s32 	%r12, %r59, 144, %r63;
	mad.lo.s32 	%r13, %r9, 24, %r12;
	shl.b32 	%r64, %r8, 2;
	add.s32 	%r14, %r13, %r64;
	not.pred 	%p15, %p2;
	@%p15 bra 	$L__BB6_2;
	ld.global.f32 	%f1, [%rd2];
	st.shared.f32 	[%r14], %f1;
	bra.uni 	$L__BB6_3;
$L__BB6_2:
	mov.b32 	%r65, 0;
	st.shared.u32 	[%r14], %r65;
$L__BB6_3:
	setp.ge.u32 	%p16, %r2, %r1;
	shl.b32 	%r66, %r2, 2;
	add.s32 	%r15, %r13, %r66;
	@%p16 bra 	$L__BB6_10;
	sub.s32 	%r16, %r3, %r1;
	setp.lt.s32 	%p17, %r16, 0;
	max.s32 	%r67, %r56, %r7;
	setp.ge.s32 	%p18, %r67, %r50;
	or.pred  	%p19, %p18, %p17;
	@%p19 bra 	$L__BB6_6;
	add.s32 	%r69, %r16, %r11;
	mul.wide.u32 	%rd6, %r69, 4;
	add.s64 	%rd7, %rd1, %rd6;
	ld.global.f32 	%f2, [%rd7];
	st.shared.f32 	[%r15], %f2;
	bra.uni 	$L__BB6_7;
$L__BB6_6:
	mov.b32 	%r68, 0;
	st.shared.u32 	[%r15], %r68;
$L__BB6_7:
	add.s32 	%r70, %r3, 4;
	max.s32 	%r71, %r70, %r56;
	max.s32 	%r72, %r7, %r71;
	setp.ge.s32 	%p20, %r72, %r50;
	@%p20 bra 	$L__BB6_9;
	ld.global.f32 	%f3, [%rd2+16];
	st.shared.f32 	[%r14+16], %f3;
	bra.uni 	$L__BB6_10;
$L__BB6_9:
	mov.b32 	%r73, 0;
	st.shared.u32 	[%r14+16], %r73;
$L__BB6_10:
	setp.ge.u32 	%p21, %r4, %r1;
	mad.lo.s32 	%r17, %r4, 24, %r12;
	add.s32 	%r18, %r17, %r64;
	@%p21 bra 	$L__BB6_17;
	sub.s32 	%r19, %r56, %r1;
	setp.lt.s32 	%p22, %r19, 0;
	max.s32 	%r76, %r3, %r7;
	setp.ge.s32 	%p23, %r76, %r50;
	or.pred  	%p24, %p23, %p22;
	@%p24 bra 	$L__BB6_13;
	add.s32 	%r78, %r19, %r10;
	mad.lo.s32 	%r79, %r78, %r50, %r3;
	mul.wide.s32 	%rd8, %r79, 4;
	add.s64 	%rd9, %rd1, %rd8;
	ld.global.f32 	%f4, [%rd9];
	st.shared.f32 	[%r18], %f4;
	bra.uni 	$L__BB6_14;
$L__BB6_13:
	mov.b32 	%r77, 0;
	st.shared.u32 	[%r18], %r77;
$L__BB6_14:
	add.s32 	%r20, %r56, 4;
	max.s32 	%r80, %r3, %r20;
	max.s32 	%r81, %r7, %r80;
	setp.ge.s32 	%p25, %r81, %r50;
	@%p25 bra 	$L__BB6_16;
	add.s32 	%r83, %r10, %r20;
	mad.lo.s32 	%r84, %r83, %r50, %r3;
	mul.wide.s32 	%rd10, %r84, 4;
	add.s64 	%rd11, %rd1, %rd10;
	ld.global.f32 	%f5, [%rd11];
	st.shared.f32 	[%r14+96], %f5;
	bra.uni 	$L__BB6_17;
$L__BB6_16:
	mov.b32 	%r82, 0;
	st.shared.u32 	[%r14+96], %r82;
$L__BB6_17:
	setp.ge.u32 	%p26, %r6, %r1;
	mad.lo.s32 	%r21, %r6, 144, %r63;
	mad.lo.s32 	%r22, %r9, 24, %r21;
	add.s32 	%r23, %r22, %r64;
	@%p26 bra 	$L__BB6_24;
	sub.s32 	%r87, %r7, %r1;
	setp.lt.s32 	%p27, %r87, 0;
	not.pred 	%p28, %p1;
	or.pred  	%p29, %p28, %p27;
	@%p29 bra 	$L__BB6_20;
	mad.lo.s32 	%r89, %r87, %r50, %r56;
	mad.lo.s32 	%r90, %r89, %r50, %r3;
	mul.wide.s32 	%rd12, %r90, 4;
	add.s64 	%rd13, %rd1, %rd12;
	ld.global.f32 	%f6, [%rd13];
	st.shared.f32 	[%r23], %f6;
	bra.uni 	$L__BB6_21;
$L__BB6_20:
	mov.b32 	%r88, 0;
	st.shared.u32 	[%r23], %r88;
$L__BB6_21:
	add.s32 	%r25, %r7, 4;
	setp.ge.s32 	%p30, %r25, %r50;
	or.pred  	%p32, %p28, %p30;
	@%p32 bra 	$L__BB6_23;
	mad.lo.s32 	%r93, %r50, %r25, %r56;
	mad.lo.s32 	%r94, %r93, %r50, %r3;
	mul.wide.s32 	%rd14, %r94, 4;
	add.s64 	%rd15, %rd1, %rd14;
	ld.global.f32 	%f7, [%rd15];
	st.shared.f32 	[%r14+576], %f7;
	bra.uni 	$L__BB6_24;
$L__BB6_23:
	mov.b32 	%r92, 0;
	st.shared.u32 	[%r14+576], %r92;
$L__BB6_24:
	max.u32 	%r95, %r2, %r4;
	setp.lt.u32 	%p3, %r95, %r1;
	setp.ge.u32 	%p33, %r95, %r1;
	add.s32 	%r26, %r17, %r66;
	@%p33 bra 	$L__BB6_37;
	setp.ge.s32 	%p34, %r7, %r50;
	sub.s32 	%r27, %r3, %r1;
	sub.s32 	%r28, %r56, %r1;
	or.b32  	%r98, %r27, %r28;
	setp.lt.s32 	%p35, %r98, 0;
	or.pred  	%p36, %p34, %p35;
	@%p36 bra 	$L__BB6_27;
	add.s32 	%r100, %r28, %r10;
	mad.lo.s32 	%r101, %r100, %r50, %r27;
	mul.wide.u32 	%rd16, %r101, 4;
	add.s64 	%rd17, %rd1, %rd16;
	ld.global.f32 	%f8, [%rd17];
	st.shared.f32 	[%r26], %f8;
	bra.uni 	$L__BB6_28;
$L__BB6_27:
	mov.b32 	%r99, 0;
	st.shared.u32 	[%r26], %r99;
$L__BB6_28:
	setp.lt.s32 	%p37, %r28, 0;
	add.s32 	%r29, %r3, 4;
	max.s32 	%r102, %r29, %r7;
	setp.ge.s32 	%p38, %r102, %r50;
	or.pred  	%p39, %p38, %p37;
	@%p39 bra 	$L__BB6_30;
	add.s32 	%r104, %r28, %r10;
	mad.lo.s32 	%r105, %r104, %r50, %r29;
	mul.wide.s32 	%rd18, %r105, 4;
	add.s64 	%rd19, %rd1, %rd18;
	ld.global.f32 	%f9, [%rd19];
	st.shared.f32 	[%r18+16], %f9;
	bra.uni 	$L__BB6_31;
$L__BB6_30:
	mov.b32 	%r103, 0;
	st.shared.u32 	[%r18+16], %r103;
$L__BB6_31:
	setp.lt.s32 	%p40, %r27, 0;
	add.s32 	%r30, %r56, 4;
	max.s32 	%r106, %r30, %r7;
	setp.ge.s32 	%p41, %r106, %r50;
	or.pred  	%p42, %p41, %p40;
	@%p42 bra 	$L__BB6_33;
	add.s32 	%r108, %r10, %r30;
	mad.lo.s32 	%r109, %r108, %r50, %r27;
	mul.wide.u32 	%rd20, %r109, 4;
	add.s64 	%rd21, %rd1, %rd20;
	ld.global.f32 	%f10, [%rd21];
	st.shared.f32 	[%r15+96], %f10;
	bra.uni 	$L__BB6_34;
$L__BB6_33:
	mov.b32 	%r107, 0;
	st.shared.u32 	[%r15+96], %r107;
$L__BB6_34:
	max.s32 	%r110, %r29, %r30;
	max.s32 	%r111, %r7, %r110;
	setp.ge.s32 	%p43, %r111, %r50;
	@%p43 bra 	$L__BB6_36;
	add.s32 	%r113, %r10, %r30;
	mad.lo.s32 	%r114, %r113, %r50, %r29;
	mul.wide.s32 	%rd22, %r114, 4;
	add.s64 	%rd23, %rd1, %rd22;
	ld.global.f32 	%f11, [%rd23];
	st.shared.f32 	[%r14+112], %f11;
	bra.uni 	$L__BB6_37;
$L__BB6_36:
	mov.b32 	%r112, 0;
	st.shared.u32 	[%r14+112], %r112;
$L__BB6_37:
	mad.lo.s32 	%r31, %r4, 24, %r21;
	add.s32 	%r32, %r31, %r64;
	max.u32 	%r116, %r4, %r6;
	setp.ge.u32 	%p44, %r116, %r1;
	@%p44 bra 	$L__BB6_50;
	setp.lt.s32 	%p45, %r3, %r50;
	sub.s32 	%r33, %r56, %r1;
	sub.s32 	%r34, %r7, %r1;
	setp.gt.s32 	%p46, %r33, -1;
	and.pred  	%p4, %p45, %p46;
	not.pred 	%p47, %p4;
	setp.lt.s32 	%p48, %r34, 0;
	or.pred  	%p49, %p47, %p48;
	@%p49 bra 	$L__BB6_40;
	mad.lo.s32 	%r120, %r34, %r50, %r33;
	mad.lo.s32 	%r121, %r120, %r50, %r3;
	mul.wide.s32 	%rd24, %r121, 4;
	add.s64 	%rd25, %rd1, %rd24;
	ld.global.f32 	%f12, [%rd25];
	st.shared.f32 	[%r32], %f12;
	bra.uni 	$L__BB6_41;
$L__BB6_40:
	mov.b32 	%r119, 0;
	st.shared.u32 	[%r32], %r119;
$L__BB6_41:
	setp.lt.s32 	%p50, %r34, 0;
	add.s32 	%r35, %r56, 4;
	max.s32 	%r122, %r3, %r35;
	setp.lt.s32 	%p5, %r122, %r50;
	setp.ge.s32 	%p51, %r122, %r50;
	or.pred  	%p52, %p51, %p50;
	@%p52 bra 	$L__BB6_43;
	mad.lo.s32 	%r124, %r34, %r50, %r35;
	mad.lo.s32 	%r125, %r124, %r50, %r3;
	mul.wide.s32 	%rd26, %r125, 4;
	add.s64 	%rd27, %rd1, %rd26;
	ld.global.f32 	%f13, [%rd27];
	st.shared.f32 	[%r23+96], %f13;
	bra.uni 	$L__BB6_44;
$L__BB6_43:
	mov.b32 	%r123, 0;
	st.shared.u32 	[%r23+96], %r123;
$L__BB6_44:
	add.s32 	%r36, %r7, 4;
	setp.ge.s32 	%p53, %r36, %r50;
	or.pred  	%p55, %p47, %p53;
	@%p55 bra 	$L__BB6_46;
	mad.lo.s32 	%r128, %r50, %r36, %r33;
	mad.lo.s32 	%r129, %r128, %r50, %r3;
	mul.wide.s32 	%rd28, %r129, 4;
	add.s64 	%rd29, %rd1, %rd28;
	ld.global.f32 	%f14, [%rd29];
	st.shared.f32 	[%r18+576], %f14;
	bra.uni 	$L__BB6_47;
$L__BB6_46:
	mov.b32 	%r127, 0;
	st.shared.u32 	[%r18+576], %r127;
$L__BB6_47:
	setp.ge.s32 	%p56, %r36, %r50;
	not.pred 	%p57, %p5;
	or.pred  	%p58, %p57, %p56;
	@%p58 bra 	$L__BB6_49;
	mad.lo.s32 	%r131, %r50, %r36, %r35;
	mad.lo.s32 	%r132, %r131, %r50, %r3;
	mul.wide.s32 	%rd30, %r132, 4;
	add.s64 	%rd31, %rd1, %rd30;
	ld.global.f32 	%f15, [%rd31];
	st.shared.f32 	[%r14+672], %f15;
	bra.uni 	$L__BB6_50;
$L__BB6_49:
	mov.b32 	%r130, 0;
	st.shared.u32 	[%r14+672], %r130;
$L__BB6_50:
	add.s32 	%r37, %r22, %r66;
	max.u32 	%r134, %r2, %r6;
	setp.ge.u32 	%p59, %r134, %r1;
	@%p59 bra 	$L__BB6_63;
	setp.lt.s32 	%p60, %r56, %r50;
	sub.s32 	%r38, %r3, %r1;
	sub.s32 	%r135, %r7, %r1;
	setp.gt.s32 	%p61, %r38, -1;
	and.pred  	%p6, %p61, %p60;
	not.pred 	%p62, %p6;
	setp.lt.s32 	%p63, %r135, 0;
	or.pred  	%p64, %p62, %p63;
	@%p64 bra 	$L__BB6_53;
	mad.lo.s32 	%r137, %r135, %r50, %r56;
	mad.lo.s32 	%r138, %r137, %r50, %r38;
	mul.wide.u32 	%rd32, %r138, 4;
	add.s64 	%rd33, %rd1, %rd32;
	ld.global.f32 	%f16, [%rd33];
	st.shared.f32 	[%r37], %f16;
	bra.uni 	$L__BB6_54;
$L__BB6_53:
	mov.b32 	%r136, 0;
	st.shared.u32 	[%r37], %r136;
$L__BB6_54:
	setp.lt.s32 	%p65, %r135, 0;
	add.s32 	%r40, %r3, 4;
	max.s32 	%r139, %r40, %r56;
	setp.lt.s32 	%p7, %r139, %r50;
	setp.ge.s32 	%p66, %r139, %r50;
	or.pred  	%p67, %p66, %p65;
	@%p67 bra 	$L__BB6_56;
	mad.lo.s32 	%r141, %r135, %r50, %r56;
	mad.lo.s32 	%r142, %r141, %r50, %r40;
	mul.wide.s32 	%rd34, %r142, 4;
	add.s64 	%rd35, %rd1, %rd34;
	ld.global.f32 	%f17, [%rd35];
	st.shared.f32 	[%r23+16], %f17;
	bra.uni 	$L__BB6_57;
$L__BB6_56:
	mov.b32 	%r140, 0;
	st.shared.u32 	[%r23+16], %r140;
$L__BB6_57:
	add.s32 	%r41, %r7, 4;
	setp.ge.s32 	%p68, %r41, %r50;
	or.pred  	%p70, %p62, %p68;
	@%p70 bra 	$L__BB6_59;
	mad.lo.s32 	%r145, %r50, %r41, %r56;
	mad.lo.s32 	%r146, %r145, %r50, %r38;
	mul.wide.u32 	%rd36, %r146, 4;
	add.s64 	%rd37, %rd1, %rd36;
	ld.global.f32 	%f18, [%rd37];
	st.shared.f32 	[%r15+576], %f18;
	bra.uni 	$L__BB6_60;
$L__BB6_59:
	mov.b32 	%r144, 0;
	st.shared.u32 	[%r15+576], %r144;
$L__BB6_60:
	setp.ge.s32 	%p71, %r41, %r50;
	not.pred 	%p72, %p7;
	or.pred  	%p73, %p72, %p71;
	@%p73 bra 	$L__BB6_62;
	mad.lo.s32 	%r148, %r50, %r41, %r56;
	mad.lo.s32 	%r149, %r148, %r50, %r40;
	mul.wide.s32 	%rd38, %r149, 4;
	add.s64 	%rd39, %rd1, %rd38;
	ld.global.f32 	%f19, [%rd39];
	st.shared.f32 	[%r14+592], %f19;
	bra.uni 	$L__BB6_63;
$L__BB6_62:
	mov.b32 	%r147, 0;
	st.shared.u32 	[%r14+592], %r147;
$L__BB6_63:
	setp.ge.u32 	%p74, %r6, %r1;
	not.pred 	%p75, %p3;
	or.pred  	%p76, %p74, %p75;
	@%p76 bra 	$L__BB6_88;
	sub.s32 	%r42, %r3, %r1;
	sub.s32 	%r43, %r56, %r1;
	sub.s32 	%r44, %r7, %r1;
	add.s32 	%r45, %r3, 4;
	add.s32 	%r46, %r56, 4;
	add.s32 	%r47, %r7, 4;
	setp.gt.s32 	%p77, %r42, -1;
	setp.lt.s32 	%p78, %r42, %r50;
	and.pred  	%p79, %p77, %p78;
	setp.gt.s32 	%p80, %r43, -1;
	setp.lt.s32 	%p81, %r43, %r50;
	and.pred  	%p8, %p80, %p81;
	and.pred  	%p9, %p79, %p8;
	setp.gt.s32 	%p83, %r44, -1;
	setp.lt.s32 	%p84, %r44, %r50;
	and.pred  	%p10, %p83, %p84;
	and.pred  	%p86, %p9, %p10;
	not.pred 	%p87, %p86;
	@%p87 bra 	$L__BB6_66;
	mad.lo.s32 	%r153, %r44, %r50, %r43;
	mad.lo.s32 	%r154, %r153, %r50, %r42;
	mul.wide.s32 	%rd40, %r154, 4;
	add.s64 	%rd41, %rd1, %rd40;
	ld.global.f32 	%f20, [%rd41];
	add.s32 	%r156, %r31, %r66;
	st.shared.f32 	[%r156], %f20;
	bra.uni 	$L__BB6_67;
$L__BB6_66:
	add.s32 	%r151, %r31, %r66;
	mov.b32 	%r152, 0;
	st.shared.u32 	[%r151], %r152;
$L__BB6_67:
	setp.gt.s32 	%p88, %r3, -5;
	setp.lt.s32 	%p89, %r45, %r50;
	and.pred  	%p90, %p88, %p89;
	and.pred  	%p11, %p90, %p8;
	and.pred  	%p91, %p11, %p10;
	@%p91 bra 	$L__BB6_69;
	mov.b32 	%r157, 0;
	st.shared.u32 	[%r32+16], %r157;
	bra.uni 	$L__BB6_70;
$L__BB6_69:
	mad.lo.s32 	%r158, %r44, %r50, %r43;
	mad.lo.s32 	%r159, %r158, %r50, %r45;
	mul.wide.s32 	%rd42, %r159, 4;
	add.s64 	%rd43, %rd1, %rd42;
	ld.global.f32 	%f21, [%rd43];
	st.shared.f32 	[%r32+16], %f21;
$L__BB6_70:
	setp.gt.s32 	%p92, %r42, -1;
	max.s32 	%r160, %r42, %r46;
	setp.lt.s32 	%p93, %r160, %r50;
	and.pred  	%p12, %p93, %p92;
	and.pred  	%p94, %p12, %p10;
	@%p94 bra 	$L__BB6_72;
	mov.b32 	%r161, 0;
	st.shared.u32 	[%r37+96], %r161;
	bra.uni 	$L__BB6_73;
$L__BB6_72:
	mad.lo.s32 	%r162, %r44, %r50, %r46;
	mad.lo.s32 	%r163, %r162, %r50, %r42;
	mul.wide.s32 	%rd44, %r163, 4;
	add.s64 	%rd45, %rd1, %rd44;
	ld.global.f32 	%f22, [%rd45];
	st.shared.f32 	[%r37+96], %f22;
$L__BB6_73:
	setp.gt.s32 	%p95, %r3, -5;
	max.s32 	%r164, %r45, %r46;
	setp.lt.s32 	%p96, %r164, %r50;
	and.pred  	%p13, %p96, %p95;
	and.pred  	%p97, %p13, %p10;
	@%p97 bra 	$L__BB6_75;
	mov.b32 	%r165, 0;
	st.shared.u32 	[%r23+112], %r165;
	bra.uni 	$L__BB6_76;
$L__BB6_75:
	mad.lo.s32 	%r166, %r44, %r50, %r46;
	mad.lo.s32 	%r167, %r166, %r50, %r45;
	mul.wide.s32 	%rd46, %r167, 4;
	add.s64 	%rd47, %rd1, %rd46;
	ld.global.f32 	%f23, [%rd47];
	st.shared.f32 	[%r23+112], %f23;
$L__BB6_76:
	setp.lt.s32 	%p98, %r47, %r50;
	and.pred  	%p99, %p9, %p98;
	@%p99 bra 	$L__BB6_78;
	mov.b32 	%r169, 0;
	st.shared.u32 	[%r26+576], %r169;
	bra.uni 	$L__BB6_79;
$L__BB6_78:
	mad.lo.s32 	%r170, %r47, %r50, %r43;
	mad.lo.s32 	%r171, %r170, %r50, %r42;
	mul.wide.s32 	%rd48, %r171, 4;
	add.s64 	%rd49, %rd1, %rd48;
	ld.global.f32 	%f24, [%rd49];
	st.shared.f32 	[%r26+576], %f24;
$L__BB6_79:
	setp.lt.s32 	%p100, %r47, %r50;
	and.pred  	%p101, %p11, %p100;
	@%p101 bra 	$L__BB6_81;
	mov.b32 	%r173, 0;
	st.shared.u32 	[%r18+592], %r173;
	bra.uni 	$L__BB6_82;
$L__BB6_81:
	mad.lo.s32 	%r174, %r47, %r50, %r43;
	mad.lo.s32 	%r175, %r174, %r50, %r45;
	mul.wide.s32 	%rd50, %r175, 4;
	add.s64 	%rd51, %rd1, %rd50;
	ld.global.f32 	%f25, [%rd51];
	st.shared.f32 	[%r18+592], %f25;
$L__BB6_82:
	setp.lt.s32 	%p102, %r47, %r50;
	and.pred  	%p103, %p12, %p102;
	@%p103 bra 	$L__BB6_84;
	mov.b32 	%r177, 0;
	st.shared.u32 	[%r15+672], %r177;
	bra.uni 	$L__BB6_85;
$L__BB6_84:
	mad.lo.s32 	%r178, %r47, %r50, %r46;
	mad.lo.s32 	%r179, %r178, %r50, %r42;
	mul.wide.s32 	%rd52, %r179, 4;
	add.s64 	%rd53, %rd1, %rd52;
	ld.global.f32 	%f26, [%rd53];
	st.shared.f32 	[%r15+672], %f26;
$L__BB6_85:
	setp.lt.s32 	%p104, %r47, %r50;
	and.pred  	%p105, %p13, %p104;
	@%p105 bra 	$L__BB6_87;
	mov.b32 	%r181, 0;
	st.shared.u32 	[%r14+688], %r181;
	bra.uni 	$L__BB6_88;
$L__BB6_87:
	mad.lo.s32 	%r182, %r47, %r50, %r46;
	mad.lo.s32 	%r183, %r182, %r50, %r45;
	mul.wide.s32 	%rd54, %r183, 4;
	add.s64 	%rd55, %rd1, %rd54;
	ld.global.f32 	%f27, [%rd55];
	st.shared.f32 	[%r14+688], %f27;
$L__BB6_88:
	bar.sync 	0;
	@%p15 bra 	$L__BB6_90;
	ld.shared.f32 	%f28, [%r14+-172];
	ld.const.f32 	%f29, [d_filter3D_const];
	fma.rn.f32 	%f30, %f28, %f29, 0f00000000;
	ld.shared.f32 	%f31, [%r14+-168];
	ld.const.f32 	%f32, [d_filter3D_const+4];
	fma.rn.f32 	%f33, %f31, %f32, %f30;
	ld.shared.f32 	%f34, [%r14+-164];
	ld.const.f32 	%f35, [d_filter3D_const+8];
	fma.rn.f32 	%f36, %f34, %f35, %f33;
	ld.shared.f32 	%f37, [%r14+-148];
	ld.const.f32 	%f38, [d_filter3D_const+12];
	fma.rn.f32 	%f39, %f37, %f38, %f36;
	ld.shared.f32 	%f40, [%r14+-144];
	ld.const.f32 	%f41, [d_filter3D_const+16];
	fma.rn.f32 	%f42, %f40, %f41, %f39;
	ld.shared.f32 	%f43, [%r14+-140];
	ld.const.f32 	%f44, [d_filter3D_const+20];
	fma.rn.f32 	%f45, %f43, %f44, %f42;
	ld.shared.f32 	%f46, [%r14+-124];
	ld.const.f32 	%f47, [d_filter3D_const+24];
	fma.rn.f32 	%f48, %f46, %f47, %f45;
	ld.shared.f32 	%f49, [%r14+-120];
	ld.const.f32 	%f50, [d_filter3D_const+28];
	fma.rn.f32 	%f51, %f49, %f50, %f48;
	ld.shared.f32 	%f52, [%r14+-116];
	ld.const.f32 	%f53, [d_filter3D_const+32];
	fma.rn.f32 	%f54, %f52, %f53, %f51;
	ld.shared.f32 	%f55, [%r14+-28];
	ld.const.f32 	%f56, [d_filter3D_const+36];
	fma.rn.f32 	%f57, %f55, %f56, %f54;
	ld.shared.f32 	%f58, [%r14+-24];
	ld.const.f32 	%f59, [d_filter3D_const+40];
	fma.rn.f32 	%f60, %f58, %f59, %f57;
	ld.shared.f32 	%f61, [%r14+-20];
	ld.const.f32 	%f62, [d_filter3D_const+44];
	fma.rn.f32 	%f63, %f61, %f62, %f60;
	ld.shared.f32 	%f64, [%r14+-4];
	ld.const.f32 	%f65, [d_filter3D_const+48];
	fma.rn.f32 	%f66, %f64, %f65, %f63;
	ld.shared.f32 	%f67, [%r14];
	ld.const.f32 	%f68, [d_filter3D_const+52];
	fma.rn.f32 	%f69, %f67, %f68, %f66;
	ld.shared.f32 	%f70, [%r14+4];
	ld.const.f32 	%f71, [d_filter3D_const+56];
	fma.rn.f32 	%f72, %f70, %f71, %f69;
	ld.shared.f32 	%f73, [%r14+20];
	ld.const.f32 	%f74, [d_filter3D_const+60];
	fma.rn.f32 	%f75, %f73, %f74, %f72;
	ld.shared.f32 	%f76, [%r14+24];
	ld.const.f32 	%f77, [d_filter3D_const+64];
	fma.rn.f32 	%f78, %f76, %f77, %f75;
	ld.shared.f32 	%f79, [%r14+28];
	ld.const.f32 	%f80, [d_filter3D_const+68];
	fma.rn.f32 	%f81, %f79, %f80, %f78;
	ld.shared.f32 	%f82, [%r14+116];
	ld.const.f32 	%f83, [d_filter3D_const+72];
	fma.rn.f32 	%f84, %f82, %f83, %f81;
	ld.shared.f32 	%f85, [%r14+120];
	ld.const.f32 	%f86, [d_filter3D_const+76];
	fma.rn.f32 	%f87, %f85, %f86, %f84;
	ld.shared.f32 	%f88, [%r14+124];
	ld.const.f32 	%f89, [d_filter3D_const+80];
	fma.rn.f32 	%f90, %f88, %f89, %f87;
	ld.shared.f32 	%f91, [%r14+140];
	ld.const.f32 	%f92, [d_filter3D_const+84];
	fma.rn.f32 	%f93, %f91, %f92, %f90;
	ld.shared.f32 	%f94, [%r14+144];
	ld.const.f32 	%f95, [d_filter3D_const+88];
	fma.rn.f32 	%f96, %f94, %f95, %f93;
	ld.shared.f32 	%f97, [%r14+148];
	ld.const.f32 	%f98, [d_filter3D_const+92];
	fma.rn.f32 	%f99, %f97, %f98, %f96;
	ld.shared.f32 	%f100, [%r14+164];
	ld.const.f32 	%f101, [d_filter3D_const+96];
	fma.rn.f32 	%f102, %f100, %f101, %f99;
	ld.shared.f32 	%f103, [%r14+168];
	ld.const.f32 	%f104, [d_filter3D_const+100];
	fma.rn.f32 	%f105, %f103, %f104, %f102;
	ld.shared.f32 	%f106, [%r14+172];
	ld.const.f32 	%f107, [d_filter3D_const+104];
	fma.rn.f32 	%f108, %f106, %f107, %f105;
	mad.lo.s32 	%r184, %r49, %r7, %r56;
	mad.lo.s32 	%r185, %r184, %r50, %r3;
	cvta.to.global.u64 	%rd56, %rd3;
	mul.wide.s32 	%rd57, %r185, 4;
	add.s64 	%rd58, %rd56, %rd57;
	st.global.f32 	[%rd58], %f108;
$L__BB6_90:
	ret;

}


// ===== COMPILED SASS (sm_100) =====

	.target	sm_100

	.elftype	@"ET_EXEC"


//--------------------- .note.nv.tkinfo           --------------------------
	.section	.note.nv.tkinfo,"",@"SHT_NOTE"
	.sectionflags	@"SHF_NOTE_NV_TKINFO"
	.tkinfo
        /*0018*/ 	.word	0x00000002
        /*0030*/ 	.string	""
        /*0030*/ 	.string	"ptxas"
        /*0030*/ 	.string	"Cuda compilation tools, release 13.0, V13.0.88"
        /*0030*/ 	.string	"Build cuda_13.0.r13.0/compiler.36424714_0"
        /*0030*/ 	.string	"-arch sm_100 -m 64 "



//--------------------- .note.nv.cuinfo           --------------------------
	.section	.note.nv.cuinfo,"",@"SHT_NOTE"
	.sectionflags	@"SHF_NOTE_NV_CUINFO"
        /*0018*/ 	.short	0x0002
        /*001a*/ 	.short	0x0064
        /*001c*/ 	.short	0x0082
	.zero		2


//--------------------- .nv.info                  --------------------------
	.section	.nv.info,"",@"SHT_CUDA_INFO"
	.align	4


	//----- nvinfo : EIATTR_REGCOUNT
	.align		4
        /*0000*/ 	.byte	0x04, 0x2f
        /*0002*/ 	.short	(.L_3 - .L_2)
	.align		4
.L_2:
        /*0004*/ 	.word	index@(_Z14kernel2D_basicPfS_S_iii)
        /*0008*/ 	.word	0x00000020


	//----- nvinfo : EIATTR_FRAME_SIZE
	.align		4
.L_3:
        /*000c*/ 	.byte	0x04, 0x11
        /*000e*/ 	.short	(.L_5 - .L_4)
	.align		4
.L_4:
        /*0010*/ 	.word	index@(_Z14kernel2D_basicPfS_S_iii)
        /*0014*/ 	.word	0x00000000


	//----- nvinfo : EIATTR_REGCOUNT
	.align		4
.L_5:
        /*0018*/ 	.byte	0x04, 0x2f
        /*001a*/ 	.short	(.L_7 - .L_6)
	.align		4
.L_6:
        /*001c*/ 	.word	index@(_Z18kernel2D_unrollingPfS_S_iii)
        /*0020*/ 	.word	0x00000020


	//----- nvinfo : EIATTR_FRAME_SIZE
	.align		4
.L_7:
        /*0024*/ 	.byte	0x04, 0x11
        /*0026*/ 	.short	(.L_9 - .L_8)
	.align		4
.L_8:
        /*0028*/ 	.word	index@(_Z18kernel2D_unrollingPfS_S_iii)
        /*002c*/ 	.word	0x00000000


	//----- nvinfo : EIATTR_REGCOUNT
	.align		4
.L_9:
        /*0030*/ 	.byte	0x04, 0x2f
        /*0032*/ 	.short	(.L_11 - .L_10)
	.align		4
.L_10:
        /*0034*/ 	.word	index@(_Z17kernel2D_constantPfS_iii)
        /*0038*/ 	.word	0x0000001c


	//----- nvinfo : EIATTR_FRAME_SIZE
	.align		4
.L_11:
        /*003c*/ 	.byte	0x04, 0x11
        /*003e*/ 	.short	(.L_13 - .L_12)
	.align		4
.L_12:
        /*0040*/ 	.word	index@(_Z17kernel2D_constantPfS_iii)
        /*0044*/ 	.word	0x00000000


	//----- nvinfo : EIATTR_REGCOUNT
	.align		4
.L_13:
        /*0048*/ 	.byte	0x04, 0x2f
        /*004a*/ 	.short	(.L_15 - .L_14)
	.align		4
.L_14:
        /*004c*/ 	.word	index@(_Z12kernel2D_optPfS_iii)
        /*0050*/ 	.word	0x0000001a


	//----- nvinfo : EIATTR_FRAME_SIZE
	.align		4
.L_15:
        /*0054*/ 	.byte	0x04, 0x11
        /*0056*/ 	.short	(.L_17 - .L_16)
	.align		4
.L_16:
        /*0058*/ 	.word	index@(_Z12kernel2D_optPfS_iii)
        /*005c*/ 	.word	0x00000000


	//----- nvinfo : EIATTR_REGCOUNT
	.align		4
.L_17:
        /*0060*/ 	.byte	0x04, 0x2f
        /*0062*/ 	.short	(.L_19 - .L_18)
	.align		4
.L_18:
        /*0064*/ 	.word	index@(_Z14kernel3D_basicPfS_S_iiii)
        /*0068*/ 	.word	0x00000020


	//----- nvinfo : EIATTR_FRAME_SIZE
	.align		4
.L_19:
        /*006c*/ 	.byte	0x04, 0x11
        /*006e*/ 	.short	(.L_21 - .L_20)
	.align		4
.L_20:
        /*0070*/ 	.word	index@(_Z14kernel3D_basicPfS_S_iiii)
        /*0074*/ 	.word	0x00000000


	//----- nvinfo : EIATTR_REGCOUNT
	.align		4
.L_21:
        /*0078*/ 	.byte	0x04, 0x2f
        /*007a*/ 	.short	(.L_23 - .L_22)
	.align		4
.L_22:
        /*007c*/ 	.word	index@(_Z18kernel3D_unrollingPfS_S_iiii)
        /*0080*/ 	.word	0x00000020


	//----- nvinfo : EIATTR_FRAME_SIZE
	.align		4
.L_23:
        /*0084*/ 	.byte	0x04, 0x11
        /*0086*/ 	.short	(.L_25 - .L_24)
	.align		4
.L_24:
        /*0088*/ 	.word	index@(_Z18kernel3D_unrollingPfS_S_iiii)
        /*008c*/ 	.word	0x00000000


	//----- nvinfo : EIATTR_REGCOUNT
	.align		4
.L_25:
        /*0090*/ 	.byte	0x04, 0x2f
        /*0092*/ 	.short	(.L_27 - .L_26)
	.align		4
.L_26:
        /*0094*/ 	.word	index@(_Z12kernel3D_optPfS_S_iiii)
        /*0098*/ 	.word	0x0000001c


	//----- nvinfo : EIATTR_FRAME_SIZE
	.align		4
.L_27:
        /*009c*/ 	.byte	0x04, 0x11
        /*009e*/ 	.short	(.L_29 - .L_28)
	.align		4
.L_28:
        /*00a0*/ 	.word	index@(_Z12kernel3D_optPfS_S_iiii)
        /*00a4*/ 	.word	0x00000000


	//----- nvinfo : EIATTR_MIN_STACK_SIZE
	.align		4
.L_29:
        /*00a8*/ 	.byte	0x04, 0x12
        /*00aa*/ 	.short	(.L_31 - .L_30)
	.align		4
.L_30:
        /*00ac*/ 	.word	index@(_Z12kernel3D_optPfS_S_iiii)
        /*00b0*/ 	.word	0x00000000


	//----- nvinfo : EIATTR_MIN_STACK_SIZE
	.align		4
.L_31:
        /*00b4*/ 	.byte	0x04, 0x12
        /*00b6*/ 	.short	(.L_33 - .L_32)
	.align		4
.L_32:
        /*00b8*/ 	.word	index@(_Z18kernel3D_unrollingPfS_S_iiii)
        /*00bc*/ 	.word	0x00000000


	//----- nvinfo : EIATTR_MIN_STACK_SIZE
	.align		4
.L_33:
        /*00c0*/ 	.byte	0x04, 0x12
        /*00c2*/ 	.short	(.L_35 - .L_34)
	.align		4
.L_34:
        /*00c4*/ 	.word	index@(_Z14kernel3D_basicPfS_S_iiii)
        /*00c8*/ 	.word	0x00000000


	//----- nvinfo : EIATTR_MIN_STACK_SIZE
	.align		4
.L_35:
        /*00cc*/ 	.byte	0x04, 0x12
        /*00ce*/ 	.short	(.L_37 - .L_36)
	.align		4
.L_36:
        /*00d0*/ 	.word	index@(_Z12kernel2D_optPfS_iii)
        /*00d4*/ 	.word	0x00000000


	//----- nvinfo : EIATTR_MIN_STACK_SIZE
	.align		4
.L_37:
        /*00d8*/ 	.byte	0x04, 0x12
        /*00da*/ 	.short	(.L_39 - .L_38)
	.align		4
.L_38:
        /*00dc*/ 	.word	index@(_Z17kernel2D_constantPfS_iii)
        /*00e0*/ 	.word	0x00000000


	//----- nvinfo : EIATTR_MIN_STACK_SIZE
	.align		4
.L_39:
        /*00e4*/ 	.byte	0x04, 0x12
        /*00e6*/ 	.short	(.L_41 - .L_40)
	.align		4
.L_40:
        /*00e8*/ 	.word	index@(_Z18kernel2D_unrollingPfS_S_iii)
        /*00ec*/ 	.word	0x00000000


	//----- nvinfo : EIATTR_MIN_STACK_SIZE
	.align		4
.L_41:
        /*00f0*/ 	.byte	0x04, 0x12
        /*00f2*/ 	.short	(.L_43 - .L_42)
	.align		4
.L_42:
        /*00f4*/ 	.word	index@(_Z14kernel2D_basicPfS_S_iii)
        /*00f8*/ 	.word	0x00000000
.L_43:


//--------------------- .nv.compat                --------------------------
	.section	.nv.compat,"",@"SHT_CUDA_COMPAT_INFO"
	.align	4
        /*0000*/ 	.byte	0x02, 0x09, 0x00, 0x00, 0x02, 0x02, 0x01, 0x00, 0x02, 0x05, 0x05, 0x00, 0x03, 0x07, 0x01, 0x01
        /*0010*/ 	.byte	0x02, 0x03, 0x00, 0x00, 0x02, 0x06, 0x01, 0x00, 0x04, 0x0b, 0x08, 0x00, 0x09, 0x00, 0x00, 0x00
        /*0020*/ 	.byte	0x00, 0x00, 0x00, 0x00


//--------------------- .nv.info._Z12kernel3D_optPfS_S_iiii --------------------------
	.section	.nv.info._Z12kernel3D_optPfS_S_iiii,"",@"SHT_CUDA_INFO"
	.sectionflags	@""
	.align	4


	//----- nvinfo : EIATTR_CUDA_API_VERSION
	.align		4
        /*0000*/ 	.byte	0x04, 0x37
        /*0002*/ 	.short	(.L_45 - .L_44)
.L_44:
        /*0004*/ 	.word	0x00000082


	//----- nvinfo : EIATTR_KPARAM_INFO
	.align		4
.L_45:
        /*0008*/ 	.byte	0x04, 0x17
        /*000a*/ 	.short	(.L_47 - .L_46)
.L_46:
        /*000c*/ 	.word	0x00000000
        /*0010*/ 	.short	0x0006
        /*0012*/ 	.short	0x0024
        /*0014*/ 	.byte	0x00, 0xf0, 0x11, 0x00


	//----- nvinfo : EIATTR_KPARAM_INFO
	.align		4
.L_47:
        /*0018*/ 	.byte	0x04, 0x17
        /*001a*/ 	.short	(.L_49 - .L_48)
.L_48:
        /*001c*/ 	.word	0x00000000
        /*0020*/ 	.short	0x0005
        /*0022*/ 	.short	0x0020
        /*0024*/ 	.byte	0x00, 0xf0, 0x11, 0x00


	//----- nvinfo : EIATTR_KPARAM_INFO
	.align		4
.L_49:
        /*0028*/ 	.byte	0x04, 0x17
        /*002a*/ 	.short	(.L_51 - .L_50)
.L_50:
        /*002c*/ 	.word	0x00000000
        /*0030*/ 	.short	0x0004
        /*0032*/ 	.short	0x001c
        /*0034*/ 	.byte	0x00, 0xf0, 0x11, 0x00


	//----- nvinfo : EIATTR_KPARAM_INFO
	.align		4
.L_51:
        /*0038*/ 	.byte	0x04, 0x17
        /*003a*/ 	.short	(.L_53 - .L_52)
.L_52:
        /*003c*/ 	.word	0x00000000
        /*0040*/ 	.short	0x0003
        /*0042*/ 	.short	0x0018
        /*0044*/ 	.byte	0x00, 0xf0, 0x11, 0x00


	//----- nvinfo : EIATTR_KPARAM_INFO
	.align		4
.L_53:
        /*0048*/ 	.byte	0x04, 0x17
        /*004a*/ 	.short	(.L_55 - .L_54)
.L_54:
        /*004c*/ 	.word	0x00000000
        /*0050*/ 	.short	0x0002
        /*0052*/ 	.short	0x0010
        /*0054*/ 	.byte	0x00, 0xf5, 0x21, 0x00


	//----- nvinfo : EIATTR_KPARAM_INFO
	.align		4
.L_55:
        /*0058*/ 	.byte	0x04, 0x17
        /*005a*/ 	.short	(.L_57 - .L_56)
.L_56:
        /*005c*/ 	.word	0x00000000
        /*0060*/ 	.short	0x0001
        /*0062*/ 	.short	0x0008
        /*0064*/ 	.byte	0x00, 0xf5, 0x21, 0x00


	//----- nvinfo : EIATTR_KPARAM_INFO
	.align		4
.L_57:
        /*0068*/ 	.byte	0x04, 0x17
        /*006a*/ 	.short	(.L_59 - .L_58)
.L_58:
        /*006c*/ 	.word	0x00000000
        /*0070*/ 	.short	0x0000
        /*0072*/ 	.short	0x0000
        /*0074*/ 	.byte	0x00, 0xf5, 0x21, 0x00


	//----- nvinfo : EIATTR_SPARSE_MMA_MASK
	.align		4
.L_59:
        /*0078*/ 	.byte	0x03, 0x50
        /*007a*/ 	.short	0x0000


	//----- nvinfo : EIATTR_MAXREG_COUNT
	.align		4
        /*007c*/ 	.byte	0x03, 0x1b
        /*007e*/ 	.short	0x00ff


	//----- nvinfo : EIATTR_NUM_BARRIERS
	.align		4
        /*0080*/ 	.byte	0x02, 0x4c
        /*0082*/ 	.byte	0x01
	.zero		1


	//----- nvinfo : EIATTR_MERCURY_ISA_VERSION
	.align		4
        /*0084*/ 	.byte	0x03, 0x5f
        /*0086*/ 	.short	0x0101


	//----- nvinfo : EIATTR_VRC_CTA_INIT_COUNT
	.align		4
        /*0088*/ 	.byte	0x02, 0x4a
	.zero		1
	.zero		1


	//----- nvinfo : EIATTR_EXIT_INSTR_OFFSETS
	.align		4
        /*008c*/ 	.byte	0x04, 0x1c
        /*008e*/ 	.short	(.L_61 - .L_60)


	//   ....[0]....
.L_60:
        /*0090*/ 	.word	0x00001420


	//   ....[1]....
        /*0094*/ 	.word	0x00001870


	//----- nvinfo : EIATTR_CRS_STACK_SIZE
	.align		4
.L_61:
        /*0098*/ 	.byte	0x04, 0x1e
        /*009a*/ 	.short	(.L_63 - .L_62)
.L_62:
        /*009c*/ 	.word	0x00000000


	//----- nvinfo : EIATTR_CBANK_PARAM_SIZE
	.align		4
.L_63:
        /*00a0*/ 	.byte	0x03, 0x19
        /*00a2*/ 	.short	0x0028


	//----- nvinfo : EIATTR_PARAM_CBANK
	.align		4
        /*00a4*/ 	.byte	0x04, 0x0a
        /*00a6*/ 	.short	(.L_65 - .L_64)
	.align		4
.L_64:
        /*00a8*/ 	.word	index@(.nv.constant0._Z12kernel3D_optPfS_S_iiii)
        /*00ac*/ 	.short	0x0380
        /*00ae*/ 	.short	0x0028


	//----- nvinfo : EIATTR_SW_WAR
	.align		4
.L_65:
        /*00b0*/ 	.byte	0x04, 0x36
        /*00b2*/ 	.short	(.L_67 - .L_66)
.L_66:
        /*00b4*/ 	.word	0x00000008
.L_67:


//--------------------- .nv.info._Z18kernel3D_unrollingPfS_S_iiii --------------------------
	.section	.nv.info._Z18kernel3D_unrollingPfS_S_iiii,"",@"SHT_CUDA_INFO"
	.sectionflags	@""
	.align	4


	//----- nvinfo : EIATTR_CUDA_API_VERSION
	.align		4
        /*0000*/ 	.byte	0x04, 0x37
        /*0002*/ 	.short	(.L_69 - .L_68)
.L_68:
        /*0004*/ 	.word	0x00000082


	//----- nvinfo : EIATTR_KPARAM_INFO
	.align		4
.L_69:
        /*0008*/ 	.byte	0x04, 0x17
        /*000a*/ 	.short	(.L_71 - .L_70)
.L_70:
        /*000c*/ 	.word	0x00000000
        /*0010*/ 	.short	0x0006
        /*0012*/ 	.short	0x0024
        /*0014*/ 	.byte	0x00, 0xf0, 0x11, 0x00


	//----- nvinfo : EIATTR_KPARAM_INFO
	.align		4
.L_71:
        /*0018*/ 	.byte	0x04, 0x17
        /*001a*/ 	.short	(.L_73 - .L_72)
.L_72:
        /*001c*/ 	.word	0x00000000
        /*0020*/ 	.short	0x0005
        /*0022*/ 	.short	0x0020
        /*0024*/ 	.byte	0x00, 0xf0, 0x11, 0x00


	//----- nvinfo : EIATTR_KPARAM_INFO
	.align		4
.L_73:
        /*0028*/ 	.byte	0x04, 0x17
        /*002a*/ 	.short	(.L_75 - .L_74)
.L_74:
        /*002c*/ 	.word	0x00000000
        /*0030*/ 	.short	0x0004
        /*0032*/ 	.short	0x001c
        /*0034*/ 	.byte	0x00, 0xf0, 0x11, 0x00


	//----- nvinfo : EIATTR_KPARAM_INFO
	.align		4
.L_75:
        /*0038*/ 	.byte	0x04, 0x17
        /*003a*/ 	.short	(.L_77 - .L_76)
.L_76:
        /*003c*/ 	.word	0x00000000
        /*0040*/ 	.short	0x0003
        /*0042*/ 	.short	0x0018
        /*0044*/ 	.byte	0x00, 0xf0, 0x11, 0x00


	//----- nvinfo : EIATTR_KPARAM_INFO
	.align		4
.L_77:
        /*0048*/ 	.byte	0x04, 0x17
        /*004a*/ 	.short	(.L_79 - .L_78)
.L_78:
        /*004c*/ 	.word	0x00000000
        /*0050*/ 	.short	0x0002
        /*0052*/ 	.short	0x0010
        /*0054*/ 	.byte	0x00, 0xf5, 0x21, 0x00


	//----- nvinfo : EIATTR_KPARAM_INFO
	.align		4
.L_79:
        /*0058*/ 	.byte	0x04, 0x17
        /*005a*/ 	.short	(.L_81 - .L_80)
.L_80:
        /*005c*/ 	.word	0x00000000
        /*0060*/ 	.short	0x0001
        /*0062*/ 	.short	0x0008
        /*0064*/ 	.byte	0x00, 0xf5, 0x21, 0x00


	//----- nvinfo : EIATTR_KPARAM_INFO
	.align		4
.L_81:
        /*0068*/ 	.byte	0x04, 0x17
        /*006a*/ 	.short	(.L_83 - .L_82)
.L_82:
        /*006c*/ 	.word	0x00000000
        /*0070*/ 	.short	0x0000
        /*0072*/ 	.short	0x0000
        /*0074*/ 	.byte	0x00, 0xf5, 0x21, 0x00


	//----- nvinfo : EIATTR_SPARSE_MMA_MASK
	.align		4
.L_83:
        /*0078*/ 	.byte	0x03, 0x50
        /*007a*/ 	.short	0x0000


	//----- nvinfo : EIATTR_MAXREG_COUNT
	.align		4
        /*007c*/ 	.byte	0x03, 0x1b
        /*007e*/ 	.short	0x00ff


	//----- nvinfo : EIATTR_MERCURY_ISA_VERSION
	.align		4
        /*0080*/ 	.byte	0x03, 0x5f
        /*0082*/ 	.short	0x0101


	//----- nvinfo : EIATTR_VRC_CTA_INIT_COUNT
	.align		4
        /*0084*/ 	.byte	0x02, 0x4a
	.zero		1
	.zero		1


	//----- nvinfo : EIATTR_EXIT_INSTR_OFFSETS
	.align		4
        /*0088*/ 	.byte	0x04, 0x1c
        /*008a*/ 	.short	(.L_85 - .L_84)


	//   ....[0]....
.L_84:
        /*008c*/ 	.word	0x00000120


	//   ....[1]....
        /*0090*/ 	.word	0x00000d10


	//----- nvinfo : EIATTR_CRS_STACK_SIZE
	.align		4
.L_85:
        /*0094*/ 	.byte	0x04, 0x1e
        /*0096*/ 	.short	(.L_87 - .L_86)
.L_86:
        /*0098*/ 	.word	0x00000000


	//----- nvinfo : EIATTR_CBANK_PARAM_SIZE
	.align		4
.L_87:
        /*009c*/ 	.byte	0x03, 0x19
        /*009e*/ 	.short	0x0028


	//----- nvinfo : EIATTR_PARAM_CBANK
	.align		4
        /*00a0*/ 	.byte	0x04, 0x0a
        /*00a2*/ 	.short	(.L_89 - .L_88)
	.align		4
.L_88:
        /*00a4*/ 	.word	index@(.nv.constant0._Z18kernel3D_unrollingPfS_S_iiii)
        /*00a8*/ 	.short	0x0380
        /*00aa*/ 	.short	0x0028


	//----- nvinfo : EIATTR_SW_WAR
	.align		4
.L_89:
        /*00ac*/ 	.byte	0x04, 0x36
        /*00ae*/ 	.short	(.L_91 - .L_90)
.L_90:
        /*00b0*/ 	.word	0x00000008
.L_91:


//--------------------- .nv.info._Z14kernel3D_basicPfS_S_iiii --------------------------
	.section	.nv.info._Z14kernel3D_basicPfS_S_iiii,"",@"SHT_CUDA_INFO"
	.sectionflags	@""
	.align	4


	//----- nvinfo : EIATTR_CUDA_API_VERSION
	.align		4
        /*0000*/ 	.byte	0x04, 0x37
        /*0002*/ 	.short	(.L_93 - .L_92)
.L_92:
        /*0004*/ 	.word	0x00000082


	//----- nvinfo : EIATTR_KPARAM_INFO
	.align		4
.L_93:
        /*0008*/ 	.byte	0x04, 0x17
        /*000a*/ 	.short	(.L_95 - .L_94)
.L_94:
        /*000c*/ 	.word	0x00000000
        /*0010*/ 	.short	0x0006
        /*0012*/ 	.short	0x0024
        /*0014*/ 	.byte	0x00, 0xf0, 0x11, 0x00


	//----- nvinfo : EIATTR_KPARAM_INFO
	.align		4
.L_95:
        /*0018*/ 	.byte	0x04, 0x17
        /*001a*/ 	.short	(.L_97 - .L_96)
.L_96:
        /*001c*/ 	.word	0x00000000
        /*0020*/ 	.short	0x0005
        /*0022*/ 	.short	0x0020
        /*0024*/ 	.byte	0x00, 0xf0, 0x11, 0x00


	//----- nvinfo : EIATTR_KPARAM_INFO
	.align		4
.L_97:
        /*0028*/ 	.byte	0x04, 0x17
        /*002a*/ 	.short	(.L_99 - .L_98)
.L_98:
        /*002c*/ 	.word	0x00000000
        /*0030*/ 	.short	0x0004
        /*0032*/ 	.short	0x001c
        /*0034*/ 	.byte	0x00, 0xf0, 0x11, 0x00


	//----- nvinfo : EIATTR_KPARAM_INFO
	.align		4
.L_99:
        /*0038*/ 	.byte	0x04, 0x17
        /*003a*/ 	.short	(.L_101 - .L_100)
.L_100:
        /*003c*/ 	.word	0x00000000
        /*0040*/ 	.short	0x0003
        /*0042*/ 	.short	0x0018
        /*0044*/ 	.byte	0x00, 0xf0, 0x11, 0x00


	//----- nvinfo : EIATTR_KPARAM_INFO
	.align		4
.L_101:
        /*0048*/ 	.byte	0x04, 0x17
        /*004a*/ 	.short	(.L_103 - .L_102)
.L_102:
        /*004c*/ 	.word	0x00000000
        /*0050*/ 	.short	0x0002
        /*0052*/ 	.short	0x0010
        /*0054*/ 	.byte	0x00, 0xf5, 0x21, 0x00


	//----- nvinfo : EIATTR_KPARAM_INFO
	.align		4
.L_103:
        /*0058*/ 	.byte	0x04, 0x17
        /*005a*/ 	.short	(.L_105 - .L_104)
.L_104:
        /*005c*/ 	.word	0x00000000
        /*0060*/ 	.short	0x0001
        /*0062*/ 	.short	0x0008
        /*0064*/ 	.byte	0x00, 0xf5, 0x21, 0x00


	//----- nvinfo : EIATTR_KPARAM_INFO
	.align		4
.L_105:
        /*0068*/ 	.byte	0x04, 0x17
        /*006a*/ 	.short	(.L_107 - .L_106)
.L_106:
        /*006c*/ 	.word	0x00000000
        /*0070*/ 	.short	0x0000
        /*0072*/ 	.short	0x0000
        /*0074*/ 	.byte	0x00, 0xf5, 0x21, 0x00


	//----- nvinfo : EIATTR_SPARSE_MMA_MASK
	.align		4
.L_107:
        /*0078*/ 	.byte	0x03, 0x50
        /*007a*/ 	.short	0x0000


	//----- nvinfo : EIATTR_MAXREG_COUNT
	.align		4
        /*007c*/ 	.byte	0x03, 0x1b
        /*007e*/ 	.short	0x00ff


	//----- nvinfo : EIATTR_MERCURY_ISA_VERSION
	.align		4
        /*0080*/ 	.byte	0x03, 0x5f
        /*0082*/ 	.short	0x0101


	//----- nvinfo : EIATTR_VRC_CTA_INIT_COUNT
	.align		4
        /*0084*/ 	.byte	0x02, 0x4a
	.zero		1
	.zero		1


	//----- nvinfo : EIATTR_EXIT_INSTR_OFFSETS
	.align		4
        /*0088*/ 	.byte	0x04, 0x1c
        /*008a*/ 	.short	(.L_109 - .L_108)


	//   ....[0]....
.L_108:
        /*008c*/ 	.word	0x00000120


	//   ....[1]....
        /*0090*/ 	.word	0x00000d10


	//----- nvinfo : EIATTR_CRS_STACK_SIZE
	.align		4
.L_109:
        /*0094*/ 	.byte	0x04, 0x1e
        /*0096*/ 	.short	(.L_111 - .L_110)
.L_110:
        /*0098*/ 	.word	0x00000000


	//----- nvinfo : EIATTR_CBANK_PARAM_SIZE
	.align		4
.L_111:
        /*009c*/ 	.byte	0x03, 0x19
        /*009e*/ 	.short	0x0028


	//----- nvinfo : EIATTR_PARAM_CBANK
	.align		4
        /*00a0*/ 	.byte	0x04, 0x0a
        /*00a2*/ 	.short	(.L_113 - .L_112)
	.align		4
.L_112:
        /*00a4*/ 	.word	index@(.nv.constant0._Z14kernel3D_basicPfS_S_iiii)
        /*00a8*/ 	.short	0x0380
        /*00aa*/ 	.short	0x0028


	//----- nvinfo : EIATTR_SW_WAR
	.align		4
.L_113:
        /*00ac*/ 	.byte	0x04, 0x36
        /*00ae*/ 	.short	(.L_115 - .L_114)
.L_114:
        /*00b0*/ 	.word	0x00000008
.L_115:


//--------------------- .nv.info._Z12kernel2D_optPfS_iii --------------------------
	.section	.nv.info._Z12kernel2D_optPfS_iii,"",@"SHT_CUDA_INFO"
	.sectionflags	@""
	.align	4


	//----- nvinfo : EIATTR_CUDA_API_VERSION
	.align		4
        /*0000*/ 	.byte	0x04, 0x37
        /*0002*/ 	.short	(.L_117 - .L_116)
.L_116:
        /*0004*/ 	.word	0x00000082


	//----- nvinfo : EIATTR_KPARAM_INFO
	.align		4
.L_117:
        /*0008*/ 	.byte	0x04, 0x17
        /*000a*/ 	.short	(.L_119 - .L_118)
.L_118:
        /*000c*/ 	.word	0x00000000
        /*0010*/ 	.short	0x0004
        /*0012*/ 	.short	0x0018
        /*0014*/ 	.byte	0x00, 0xf0, 0x11, 0x00


	//----- nvinfo : EIATTR_KPARAM_INFO
	.align		4
.L_119:
        /*0018*/ 	.byte	0x04, 0x17
        /*001a*/ 	.short	(.L_121 - .L_120)
.L_120:
        /*001c*/ 	.word	0x00000000
        /*0020*/ 	.short	0x0003
        /*0022*/ 	.short	0x0014
        /*0024*/ 	.byte	0x00, 0xf0, 0x11, 0x00


	//----- nvinfo : EIATTR_KPARAM_INFO
	.align		4
.L_121:
        /*0028*/ 	.byte	0x04, 0x17
        /*002a*/ 	.short	(.L_123 - .L_122)
.L_122:
        /*002c*/ 	.word	0x00000000
        /*0030*/ 	.short	0x0002
        /*0032*/ 	.short	0x0010
        /*0034*/ 	.byte	0x00, 0xf0, 0x11, 0x00


	//----- nvinfo : EIATTR_KPARAM_INFO
	.align		4
.L_123:
        /*0038*/ 	.byte	0x04, 0x17
        /*003a*/ 	.short	(.L_125 - .L_124)
.L_124:
        /*003c*/ 	.word	0x00000000
        /*0040*/ 	.short	0x0001
        /*0042*/ 	.short	0x0008
        /*0044*/ 	.byte	0x00, 0xf5, 0x21, 0x00


	//----- nvinfo : EIATTR_KPARAM_INFO
	.align		4
.L_125:
        /*0048*/ 	.byte	0x04, 0x17
        /*004a*/ 	.short	(.L_127 - .L_126)
.L_126:
        /*004c*/ 	.word	0x00000000
        /*0050*/ 	.short	0x0000
        /*0052*/ 	.short	0x0000
        /*0054*/ 	.byte	0x00, 0xf5, 0x21, 0x00


	//----- nvinfo : EIATTR_SPARSE_MMA_MASK
	.align		4
.L_127:
        /*0058*/ 	.byte	0x03, 0x50
        /*005a*/ 	.short	0x0000


	//----- nvinfo : EIATTR_MAXREG_COUNT
	.align		4
        /*005c*/ 	.byte	0x03, 0x1b
        /*005e*/ 	.short	0x00ff


	//----- nvinfo : EIATTR_NUM_BARRIERS
	.align		4
        /*0060*/ 	.byte	0x02, 0x4c
        /*0062*/ 	.byte	0x01
	.zero		1


	//----- nvinfo : EIATTR_MERCURY_ISA_VERSION
	.align		4
        /*0064*/ 	.byte	0x03, 0x5f
        /*0066*/ 	.short	0x0101


	//----- nvinfo : EIATTR_VRC_CTA_INIT_COUNT
	.align		4
        /*0068*/ 	.byte	0x02, 0x4a
	.zero		1
	.zero		1


	//----- nvinfo : EIATTR_EXIT_INSTR_OFFSETS
	.align		4
        /*006c*/ 	.byte	0x04, 0x1c
        /*006e*/ 	.short	(.L_129 - .L_128)


	//   ....[0]....
.L_128:
        /*0070*/ 	.word	0x00000e30


	//----- nvinfo : EIATTR_CRS_STACK_SIZE
	.align		4
.L_129:
        /*0074*/ 	.byte	0x04, 0x1e
        /*0076*/ 	.short	(.L_131 - .L_130)
.L_130:
        /*0078*/ 	.word	0x00000000


	//----- nvinfo : EIATTR_CBANK_PARAM_SIZE
	.align		4
.L_131:
        /*007c*/ 	.byte	0x03, 0x19
        /*007e*/ 	.short	0x001c


	//----- nvinfo : EIATTR_PARAM_CBANK
	.align		4
        /*0080*/ 	.byte	0x04, 0x0a
        /*0082*/ 	.short	(.L_133 - .L_132)
	.align		4
.L_132:
        /*0084*/ 	.word	index@(.nv.constant0._Z12kernel2D_optPfS_iii)
        /*0088*/ 	.short	0x0380
        /*008a*/ 	.short	0x001c


	//----- nvinfo : EIATTR_SW_WAR
	.align		4
.L_133:
        /*008c*/ 	.byte	0x04, 0x36
        /*008e*/ 	.short	(.L_135 - .L_134)
.L_134:
        /*0090*/ 	.word	0x00000008
.L_135:


//--------------------- .nv.info._Z17kernel2D_constantPfS_iii --------------------------
	.section	.nv.info._Z17kernel2D_constantPfS_iii,"",@"SHT_CUDA_INFO"
	.sectionflags	@""
	.align	4


	//----- nvinfo : EIATTR_CUDA_API_VERSION
	.align		4
        /*0000*/ 	.byte	0x04, 0x37
        /*0002*/ 	.short	(.L_137 - .L_136)
.L_136:
        /*0004*/ 	.word	0x00000082


	//----- nvinfo : EIATTR_KPARAM_INFO
	.align		4
.L_137:
        /*0008*/ 	.byte	0x04, 0x17
        /*000a*/ 	.short	(.L_139 - .L_138)
.L_138:
        /*000c*/ 	.word	0x00000000
        /*0010*/ 	.short	0x0004
        /*0012*/ 	.short	0x0018
        /*0014*/ 	.byte	0x00, 0xf0, 0x11, 0x00


	//----- nvinfo : EIATTR_KPARAM_INFO
	.align		4
.L_139:
        /*0018*/ 	.byte	0x04, 0x17
        /*001a*/ 	.short	(.L_141 - .L_140)
.L_140:
        /*001c*/ 	.word	0x00000000
        /*0020*/ 	.short	0x0003
        /*0022*/ 	.short	0x0014
        /*0024*/ 	.byte	0x00, 0xf0, 0x11, 0x00


	//----- nvinfo : EIATTR_KPARAM_INFO
	.align		4
.L_141:
        /*0028*/ 	.byte	0x04, 0x17
        /*002a*/ 	.short	(.L_143 - .L_142)
.L_142:
        /*002c*/ 	.word	0x00000000
        /*0030*/ 	.short	0x0002
        /*0032*/ 	.short	0x0010
        /*0034*/ 	.byte	0x00, 0xf0, 0x11, 0x00


	//----- nvinfo : EIATTR_KPARAM_INFO
	.align		4
.L_143:
        /*0038*/ 	.byte	0x04, 0x17
        /*003a*/ 	.short	(.L_145 - .L_144)
.L_144:
        /*003c*/ 	.word	0x00000000
        /*0040*/ 	.short	0x0001
        /*0042*/ 	.short	0x0008
        /*0044*/ 	.byte	0x00, 0xf5, 0x21, 0x00


	//----- nvinfo : EIATTR_KPARAM_INFO
	.align		4
.L_145:
        /*0048*/ 	.byte	0x04, 0x17
        /*004a*/ 	.short	(.L_147 - .L_146)
.L_146:
        /*004c*/ 	.word	0x00000000
        /*0050*/ 	.short	0x0000
        /*0052*/ 	.short	0x0000
        /*0054*/ 	.byte	0x00, 0xf5, 0x21, 0x00


	//----- nvinfo : EIATTR_SPARSE_MMA_MASK
	.align		4
.L_147:
        /*0058*/ 	.byte	0x03, 0x50
        /*005a*/ 	.short	0x0000


	//----- nvinfo : EIATTR_MAXREG_COUNT
	.align		4
        /*005c*/ 	.byte	0x03, 0x1b
        /*005e*/ 	.short	0x00ff


	//----- nvinfo : EIATTR_MERCURY_ISA_VERSION
	.align		4
        /*0060*/ 	.byte	0x03, 0x5f
        /*0062*/ 	.short	0x0101


	//----- nvinfo : EIATTR_VRC_CTA_INIT_COUNT
	.align		4
        /*0064*/ 	.byte	0x02, 0x4a
	.zero		1
	.zero		1


	//----- nvinfo : EIATTR_EXIT_INSTR_OFFSETS
	.align		4
        /*0068*/ 	.byte	0x04, 0x1c
        /*006a*/ 	.short	(.L_149 - .L_148)


	//   ....[0]....
.L_148:
        /*006c*/ 	.word	0x000000c0


	//   ....[1]....
        /*0070*/ 	.word	0x00000c40


	//----- nvinfo : EIATTR_CRS_STACK_SIZE
	.align		4
.L_149:
        /*0074*/ 	.byte	0x04, 0x1e
        /*0076*/ 	.short	(.L_151 - .L_150)
.L_150:
        /*0078*/ 	.word	0x00000000


	//----- nvinfo : EIATTR_CBANK_PARAM_SIZE
	.align		4
.L_151:
        /*007c*/ 	.byte	0x03, 0x19
        /*007e*/ 	.short	0x001c


	//----- nvinfo : EIATTR_PARAM_CBANK
	.align		4
        /*0080*/ 	.byte	0x04, 0x0a
        /*0082*/ 	.short	(.L_153 - .L_152)
	.align		4
.L_152:
        /*0084*/ 	.word	index@(.nv.constant0._Z17kernel2D_constantPfS_iii)
        /*0088*/ 	.short	0x0380
        /*008a*/ 	.short	0x001c


	//----- nvinfo : EIATTR_SW_WAR
	.align		4
.L_153:
        /*008c*/ 	.byte	0x04, 0x36
        /*008e*/ 	.short	(.L_155 - .L_154)
.L_154:
        /*0090*/ 	.word	0x00000008
.L_155:


//--------------------- .nv.info._Z18kernel2D_unrollingPfS_S_iii --------------------------
	.section	.nv.info._Z18kernel2D_unrollingPfS_S_iii,"",@"SHT_CUDA_INFO"
	.sectionflags	@""
	.align	4


	//----- nvinfo : EIATTR_CUDA_API_VERSION
	.align		4
        /*0000*/ 	.byte	0x04, 0x37
        /*0002*/ 	.short	(.L_157 - .L_156)
.L_156:
        /*0004*/ 	.word	0x00000082


	//----- nvinfo : EIATTR_KPARAM_INFO
	.align		4
.L_157:
        /*0008*/ 	.byte	0x04, 0x17
        /*000a*/ 	.short	(.L_159 - .L_158)
.L_158:
        /*000c*/ 	.word	0x00000000
        /*0010*/ 	.short	0x0005
        /*0012*/ 	.short	0x0020
        /*0014*/ 	.byte	0x00, 0xf0, 0x11, 0x00


	//----- nvinfo : EIATTR_KPARAM_INFO
	.align		4
.L_159:
        /*0018*/ 	.byte	0x04, 0x17
        /*001a*/ 	.short	(.L_161 - .L_160)
.L_160:
        /*001c*/ 	.word	0x00000000
        /*0020*/ 	.short	0x0004
        /*0022*/ 	.short	0x001c
        /*0024*/ 	.byte	0x00, 0xf0, 0x11, 0x00


	//----- nvinfo : EIATTR_KPARAM_INFO
	.align		4
.L_161:
        /*0028*/ 	.byte	0x04, 0x17
        /*002a*/ 	.short	(.L_163 - .L_162)
.L_162:
        /*002c*/ 	.word	0x00000000
        /*0030*/ 	.short	0x0003
        /*0032*/ 	.short	0x0018
        /*0034*/ 	.byte	0x00, 0xf0, 0x11, 0x00


	//----- nvinfo : EIATTR_KPARAM_INFO
	.align		4
.L_163:
        /*0038*/ 	.byte	0x04, 0x17
        /*003a*/ 	.short	(.L_165 - .L_164)
.L_164:
        /*003c*/ 	.word	0x00000000
        /*0040*/ 	.short	0x0002
        /*0042*/ 	.short	0x0010
        /*0044*/ 	.byte	0x00, 0xf5, 0x21, 0x00


	//----- nvinfo : EIATTR_KPARAM_INFO
	.align		4
.L_165:
        /*0048*/ 	.byte	0x04, 0x17
        /*004a*/ 	.short	(.L_167 - .L_166)
.L_166:
        /*004c*/ 	.word	0x00000000
        /*0050*/ 	.short	0x0001
        /*0052*/ 	.short	0x0008
        /*0054*/ 	.byte	0x00, 0xf5, 0x21, 0x00


	//----- nvinfo : EIATTR_KPARAM_INFO
	.align		4
.L_167:
        /*0058*/ 	.byte	0x04, 0x17
        /*005a*/ 	.short	(.L_169 - .L_168)
.L_168:
        /*005c*/ 	.word	0x00000000
        /*0060*/ 	.short	0x0000
        /*0062*/ 	.short	0x0000
        /*0064*/ 	.byte	0x00, 0xf5, 0x21, 0x00


	//----- nvinfo : EIATTR_SPARSE_MMA_MASK
	.align		4
.L_169:
        /*0068*/ 	.byte	0x03, 0x50
        /*006a*/ 	.short	0x0000


	//----- nvinfo : EIATTR_MAXREG_COUNT
	.align		4
        /*006c*/ 	.byte	0x03, 0x1b
        /*006e*/ 	.short	0x00ff


	//----- nvinfo : EIATTR_MERCURY_ISA_VERSION
	.align		4
        /*0070*/ 	.byte	0x03, 0x5f
        /*0072*/ 	.short	0x0101


	//----- nvinfo : EIATTR_VRC_CTA_INIT_COUNT
	.align		4
        /*0074*/ 	.byte	0x02, 0x4a
	.zero		1
	.zero		1


	//----- nvinfo : EIATTR_EXIT_INSTR_OFFSETS
	.align		4
        /*0078*/ 	.byte	0x04, 0x1c
        /*007a*/ 	.short	(.L_171 - .L_170)


	//   ....[0]....
.L_170:
        /*007c*/ 	.word	0x000000c0


	//   ....[1]....
        /*0080*/ 	.word	0x00000c80


	//----- nvinfo : EIATTR_CRS_STACK_SIZE
	.align		4
.L_171:
        /*0084*/ 	.byte	0x04, 0x1e
        /*0086*/ 	.short	(.L_173 - .L_172)
.L_172:
        /*0088*/ 	.word	0x00000000


	//----- nvinfo : EIATTR_CBANK_PARAM_SIZE
	.align		4
.L_173:
        /*008c*/ 	.byte	0x03, 0x19
        /*008e*/ 	.short	0x0024


	//----- nvinfo : EIATTR_PARAM_CBANK
	.align		4
        /*0090*/ 	.byte	0x04, 0x0a
        /*0092*/ 	.short	(.L_175 - .L_174)
	.align		4
.L_174:
        /*0094*/ 	.word	index@(.nv.constant0._Z18kernel2D_unrollingPfS_S_iii)
        /*0098*/ 	.short	0x0380
        /*009a*/ 	.short	0x0024


	//----- nvinfo : EIATTR_SW_WAR
	.align		4
.L_175:
        /*009c*/ 	.byte	0x04, 0x36
        /*009e*/ 	.short	(.L_177 - .L_176)
.L_176:
        /*00a0*/ 	.word	0x00000008
.L_177:


//--------------------- .nv.info._Z14kernel2D_basicPfS_S_iii --------------------------
	.section	.nv.info._Z14kernel2D_basicPfS_S_iii,"",@"SHT_CUDA_INFO"
	.sectionflags	@""
	.align	4


	//----- nvinfo : EIATTR_CUDA_API_VERSION
	.align		4
        /*0000*/ 	.byte	0x04, 0x37
        /*0002*/ 	.short	(.L_179 - .L_178)
.L_178:
        /*0004*/ 	.word	0x00000082


	//----- nvinfo : EIATTR_KPARAM_INFO
	.align		4
.L_179:
        /*0008*/ 	.byte	0x04, 0x17
        /*000a*/ 	.short	(.L_181 - .L_180)
.L_180:
        /*000c*/ 	.word	0x00000000
        /*0010*/ 	.short	0x0005
        /*0012*/ 	.short	0x0020
        /*0014*/ 	.byte	0x00, 0xf0, 0x11, 0x00


	//----- nvinfo : EIATTR_KPARAM_INFO
	.align		4
.L_181:
        /*0018*/ 	.byte	0x04, 0x17
        /*001a*/ 	.short	(.L_183 - .L_182)
.L_182:
        /*001c*/ 	.word	0x00000000
        /*0020*/ 	.short	0x0004
        /*0022*/ 	.short	0x001c
        /*0024*/ 	.byte	0x00, 0xf0, 0x11, 0x00


	//----- nvinfo : EIATTR_KPARAM_INFO
	.align		4
.L_183:
        /*0028*/ 	.byte	0x04, 0x17
        /*002a*/ 	.short	(.L_185 - .L_184)
.L_184:
        /*002c*/ 	.word	0x00000000
        /*0030*/ 	.short	0x0003
        /*0032*/ 	.short	0x0018
        /*0034*/ 	.byte	0x00, 0xf0, 0x11, 0x00


	//----- nvinfo : EIATTR_KPARAM_INFO
	.align		4
.L_185:
        /*0038*/ 	.byte	0x04, 0x17
        /*003a*/ 	.short	(.L_187 - .L_186)
.L_186:
        /*003c*/ 	.word	0x00000000
        /*0040*/ 	.short	0x0002
        /*0042*/ 	.short	0x0010
        /*0044*/ 	.byte	0x00, 0xf5, 0x21, 0x00


	//----- nvinfo : EIATTR_KPARAM_INFO
	.align		4
.L_187:
        /*0048*/ 	.byte	0x04, 0x17
        /*004a*/ 	.short	(.L_189 - .L_188)
.L_188:
        /*004c*/ 	.word	0x00000000
        /*0050*/ 	.short	0x0001
        /*0052*/ 	.short	0x0008
        /*0054*/ 	.byte	0x00, 0xf5, 0x21, 0x00


	//----- nvinfo : EIATTR_KPARAM_INFO
	.align		4
.L_189:
        /*0058*/ 	.byte	0x04, 0x17
        /*005a*/ 	.short	(.L_191 - .L_190)
.L_190:
        /*005c*/ 	.word	0x00000000
        /*0060*/ 	.short	0x0000
        /*0062*/ 	.short	0x0000
        /*0064*/ 	.byte	0x00, 0xf5, 0x21, 0x00


	//----- nvinfo : EIATTR_SPARSE_MMA_MASK
	.align		4
.L_191:
        /*0068*/ 	.byte	0x03, 0x50
        /*006a*/ 	.short	0x0000


	//----- nvinfo : EIATTR_MAXREG_COUNT
	.align		4
        /*006c*/ 	.byte	0x03, 0x1b
        /*006e*/ 	.short	0x00ff


	//----- nvinfo : EIATTR_MERCURY_ISA_VERSION
	.align		4
        /*0070*/ 	.byte	0x03, 0x5f
        /*0072*/ 	.short	0x0101


	//----- nvinfo : EIATTR_VRC_CTA_INIT_COUNT
	.align		4
        /*0074*/ 	.byte	0x02, 0x4a
	.zero		1
	.zero		1


	//----- nvinfo : EIATTR_EXIT_INSTR_OFFSETS
	.align		4
        /*0078*/ 	.byte	0x04, 0x1c
        /*007a*/ 	.short	(.L_193 - .L_192)


	//   ....[0]....
.L_192:
        /*007c*/ 	.word	0x000000c0


	//   ....[1]....
        /*0080*/ 	.word	0x00000c80


	//----- nvinfo : EIATTR_CRS_STACK_SIZE
	.align		4
.L_193:
        /*0084*/ 	.byte	0x04, 0x1e
        /*0086*/ 	.short	(.L_195 - .L_194)
.L_194:
        /*0088*/ 	.word	0x00000000


	//----- nvinfo : EIATTR_CBANK_PARAM_SIZE
	.align		4
.L_195:
        /*008c*/ 	.byte	0x03, 0x19
        /*008e*/ 	.short	0x0024


	//----- nvinfo : EIATTR_PARAM_CBANK
	.align		4
        /*0090*/ 	.byte	0x04, 0x0a
        /*0092*/ 	.short	(.L_197 - .L_196)
	.align		4
.L_196:
        /*0094*/ 	.word	index@(.nv.constant0._Z14kernel2D_basicPfS_S_iii)
        /*0098*/ 	.short	0x0380
        /*009a*/ 	.short	0x0024


	//----- nvinfo : EIATTR_SW_WAR
	.align		4
.L_197:
        /*009c*/ 	.byte	0x04, 0x36
        /*009e*/ 	.short	(.L_199 - .L_198)
.L_198:
        /*00a0*/ 	.word	0x00000008
.L_199:


//--------------------- .nv.callgraph             --------------------------
	.section	.nv.callgraph,"",@"SHT_CUDA_CALLGRAPH"
	.align	4
	.sectionentsize	8
	.align		4
        /*0000*/ 	.word	0x00000000
	.align		4
        /*0004*/ 	.word	0xffffffff
	.align		4
        /*0008*/ 	.word	0x00000000
	.align		4
        /*000c*/ 	.word	0xfffffffe
	.align		4
        /*0010*/ 	.word	0x00000000
	.align		4
        /*0014*/ 	.word	0xfffffffd
	.align		4
        /*0018*/ 	.word	0x00000000
	.align		4
        /*001c*/ 	.word	0xfffffffc


//--------------------- .nv.constant3             --------------------------
	.section	.nv.constant3,"a",@progbits
	.align	4
.nv.constant3:
	.type		d_filter2D_const,@object
	.size		d_filter2D_const,(d_filter3D_const - d_filter2D_const)
d_filter2D_const:
	.zero		36
	.type		d_filter3D_const,@object
	.size		d_filter3D_const,(.L_1 - d_filter3D_const)
d_filter3D_const:
	.zero		108
.L_1:


//--------------------- .text._Z12kernel3D_optPfS_S_iiii --------------------------
	.section	.text._Z12kernel3D_optPfS_S_iiii,"ax",@progbits
	.align	128
        .global         _Z12kernel3D_optPfS_S_iiii
        .type           _Z12kernel3D_optPfS_S_iiii,@function
        .size           _Z12kernel3D_optPfS_S_iiii,(.L_x_82 - _Z12kernel3D_optPfS_S_iiii)
        .other          _Z12kernel3D_optPfS_S_iiii,@"STO_CUDA_ENTRY STV_DEFAULT"
_Z12kernel3D_optPfS_S_iiii:
.text._Z12kernel3D_optPfS_S_iiii:
[----:B------:R-:W-:Y:S01]  /*0000*/  LDC R1, c[0x0][0x37c] ;  /* 0x0000df00ff017b82 */ /* 0x000fe20000000800 */
[----:B------:R-:W0:Y:S01]  /*0010*/  S2R R0, SR_TID.X ;  /* 0x0000000000007919 */ /* 0x000e220000002100 */
[----:B------:R-:W1:Y:S06]  /*0020*/  LDCU UR5, c[0x0][0x398] ;  /* 0x00007300ff0577ac */ /* 0x000e6c0008000800 */
[----:B------:R-:W2:Y:S01]  /*0030*/  LDC.64 R12, c[0x0][0x380] ;  /* 0x0000e000ff0c7b82 */ /* 0x000ea20000000a00 */
[----:B------:R-:W0:Y:S01]  /*0040*/  S2R R5, SR_CTAID.X ;  /* 0x0000000000057919 */ /* 0x000e220000002500 */
[----:B------:R-:W3:Y:S01]  /*0050*/  LDCU.64 UR6, c[0x0][0x358] ;  /* 0x00006b00ff0677ac */ /* 0x000ee20008000a00 */
[----:B------:R-:W4:Y:S01]  /*0060*/  S2R R7, SR_CTAID.Y ;  /* 0x0000000000077919 */ /* 0x000f220000002600 */
[----:B------:R-:W5:Y:S01]  /*0070*/  LDCU UR4, c[0x0][0x3a4] ;  /* 0x00007480ff0477ac */ /* 0x000f620008000800 */
[----:B------:R-:W4:Y:S01]  /*0080*/  S2R R10, SR_TID.Y ;  /* 0x00000000000a7919 */ /* 0x000f220000002200 */
[----:B------:R-:W1:Y:S01]  /*0090*/  S2R R4, SR_CTAID.Z ;  /* 0x0000000000047919 */ /* 0x000e620000002700 */
[----:B------:R-:W1:Y:S01]  /*00a0*/  S2R R3, SR_TID.Z ;  /* 0x0000000000037919 */ /* 0x000e620000002300 */
[----:B0-----:R-:W-:-:S02]  /*00b0*/  LEA R2, R5, R0, 0x2 ;  /* 0x0000000005027211 */ /* 0x001fc400078e10ff */
[----:B----4-:R-:W-:-:S04]  /*00c0*/  LEA R5, R7, R10, 0x2 ;  /* 0x0000000a07057211 */ /* 0x010fc800078e10ff */
[----:B------:R-:W-:Y:S02]  /*00d0*/  VIMNMX R6, PT, PT, R2, R5, !PT ;  /* 0x0000000502067248 */ /* 0x000fe40007fe0100 */
[----:B-1----:R-:W-:Y:S02]  /*00e0*/  LEA R4, R4, R3, 0x2 ;  /* 0x0000000304047211 */ /* 0x002fe400078e10ff */
[----:B------:R-:W-:-:S03]  /*00f0*/  ISETP.GE.AND P1, PT, R6, UR5, PT ;  /* 0x0000000506007c0c */ /* 0x000fc6000bf26270 */
[C---:B------:R-:W-:Y:S01]  /*0100*/  IMAD R15, R4.reuse, UR5, R5 ;  /* 0x00000005040f7c24 */ /* 0x040fe2000f8e0205 */
[----:B------:R-:W-:-:S03]  /*0110*/  ISETP.LT.AND P5, PT, R4, UR5, !P1 ;  /* 0x0000000504007c0c */ /* 0x000fc6000cfa1270 */
[----:B------:R-:W-:-:S04]  /*0120*/  IMAD R9, R15, UR5, R2 ;  /* 0x000000050f097c24 */ /* 0x000fc8000f8e0202 */
[----:B--2---:R-:W-:-:S06]  /*0130*/  IMAD.WIDE R8, R9, 0x4, R12 ;  /* 0x0000000409087825 */ /* 0x004fcc00078e020c */
[----:B---3--:R-:W2:Y:S01]  /*0140*/  @P5 LDG.E R17, desc[UR6][R8.64] ;  /* 0x0000000608115981 */ /* 0x008ea2000c1e1900 */
[----:B-----5:R-:W-:Y:S01]  /*0150*/  USHF.R.S32.HI UR4, URZ, 0x1, UR4 ;  /* 0x00000001ff047899 */ /* 0x020fe20008011404 */
[----:B------:R-:W-:Y:S01]  /*0160*/  MOV R6, 0x400 ;  /* 0x0000040000067802 */ /* 0x000fe20000000f00 */
[----:B------:R-:W-:Y:S01]  /*0170*/  BSSY.RECONVERGENT B0, `(.L_x_0) ;  /* 0x0000023000007945 */ /* 0x000fe20003800200 */
[----:B------:R-:W0:Y:S01]  /*0180*/  S2R R7, SR_CgaCtaId ;  /* 0x0000000000077919 */ /* 0x000e220000008800 */
[C---:B------:R-:W-:Y:S02]  /*0190*/  VIMNMX.U32 R16, PT, PT, R10.reuse, R3, !PT ;  /* 0x000000030a107248 */ /* 0x040fe40007fe0000 */
[----:B------:R-:W-:Y:S02]  /*01a0*/  IADD3 R11, PT, PT, R3, UR4, RZ ;  /* 0x00000004030b7c10 */ /* 0x000fe4000fffe0ff */
[----:B------:R-:W-:Y:S02]  /*01b0*/  IADD3 R23, PT, PT, R10, UR4, RZ ;  /* 0x000000040a177c10 */ /* 0x000fe4000fffe0ff */
[----:B------:R-:W-:-:S02]  /*01c0*/  IADD3 R22, PT, PT, R0, UR4, RZ ;  /* 0x0000000400167c10 */ /* 0x000fc4000fffe0ff */
[----:B------:R-:W-:Y:S02]  /*01d0*/  ISETP.GE.U32.AND P2, PT, R0, UR4, PT ;  /* 0x0000000400007c0c */ /* 0x000fe4000bf46070 */
[----:B------:R-:W-:Y:S02]  /*01e0*/  ISETP.GE.U32.AND P4, PT, R16, UR4, PT ;  /* 0x0000000410007c0c */ /* 0x000fe4000bf86070 */
[----:B0-----:R-:W-:Y:S02]  /*01f0*/  LEA R14, R7, R6, 0x18 ;  /* 0x00000006070e7211 */ /* 0x001fe400078ec0ff */
[----:B------:R-:W-:-:S03]  /*0200*/  VIMNMX.U32 R6, PT, PT, R0, R10, !PT ;  /* 0x0000000a00067248 */ /* 0x000fc60007fe0000 */
[--C-:B------:R-:W-:Y:S01]  /*0210*/  IMAD R11, R11, 0x90, R14.reuse ;  /* 0x000000900b0b7824 */ /* 0x100fe200078e020e */
[C---:B------:R-:W-:Y:S01]  /*0220*/  ISETP.GE.U32.AND P0, PT, R6.reuse, UR4, PT ;  /* 0x0000000406007c0c */ /* 0x040fe2000bf06070 */
[----:B------:R-:W-:Y:S01]  /*0230*/  IMAD R16, R3, 0x90, R14 ;  /* 0x0000009003107824 */ /* 0x000fe200078e020e */
[----:B------:R-:W-:Y:S01]  /*0240*/  ISETP.GE.U32.AND P3, PT, R6, UR4, PT ;  /* 0x0000000406007c0c */ /* 0x000fe2000bf66070 */
[----:B------:R-:W-:-:S05]  /*0250*/  IMAD R7, R23, 0x18, R11 ;  /* 0x0000001817077824 */ /* 0x000fca00078e020b */
[-C--:B------:R-:W-:Y:S02]  /*0260*/  LEA R6, R22, R7.reuse, 0x2 ;  /* 0x0000000716067211 */ /* 0x080fe400078e10ff */
[----:B------:R-:W-:-:S03]  /*0270*/  LEA R7, R0, R7, 0x2 ;  /* 0x0000000700077211 */ /* 0x000fc600078e10ff */
[----:B--2---:R0:W-:Y:S04]  /*0280*/  @P5 STS [R6], R17 ;  /* 0x0000001106005388 */ /* 0x0041e80000000800 */
[----:B------:R0:W-:Y:S01]  /*0290*/  @!P5 STS [R6], RZ ;  /* 0x000000ff0600d388 */ /* 0x0001e20000000800 */
[----:B------:R-:W-:Y:S05]  /*02a0*/  @P2 BRA `(.L_x_1) ;  /* 0x00000000003c2947 */ /* 0x000fea0003800000 */
[----:B------:R-:W-:Y:S02]  /*02b0*/  IADD3 R14, PT, PT, R2, -UR4, RZ ;  /* 0x80000004020e7c10 */ /* 0x000fe4000fffe0ff */
[----:B0-----:R-:W-:Y:S02]  /*02c0*/  VIMNMX R17, PT, PT, R5, R4, !PT ;  /* 0x0000000405117248 */ /* 0x001fe40007fe0100 */
[----:B------:R-:W-:-:S04]  /*02d0*/  ISETP.GE.AND P2, PT, R14, RZ, PT ;  /* 0x000000ff0e00720c */ /* 0x000fc80003f46270 */
[----:B------:R-:W-:Y:S02]  /*02e0*/  ISETP.GE.OR P2, PT, R17, UR5, !P2 ;  /* 0x0000000511007c0c */ /* 0x000fe4000d746670 */
[----:B------:R-:W-:-:S04]  /*02f0*/  VIADDMNMX R17, R2, 0x4, R5, !PT ;  /* 0x0000000402117846 */ /* 0x000fc80007800105 */
[----:B------:R-:W-:-:S04]  /*0300*/  VIMNMX R17, PT, PT, R4, R17, !PT ;  /* 0x0000001104117248 */ /* 0x000fc80007fe0100 */
[----:B------:R-:W-:-:S03]  /*0310*/  ISETP.GE.AND P6, PT, R17, UR5, PT ;  /* 0x0000000511007c0c */ /* 0x000fc6000bfc6270 */
[----:B------:R-:W-:-:S04]  /*0320*/  @!P2 IMAD R15, R15, UR5, R14 ;  /* 0x000000050f0fac24 */ /* 0x000fc8000f8e020e */
[----:B------:R-:W-:-:S06]  /*0330*/  @!P2 IMAD.WIDE.U32 R14, R15, 0x4, R12 ;  /* 0x000000040f0ea825 */ /* 0x000fcc00078e000c */
[----:B------:R-:W2:Y:S04]  /*0340*/  @!P2 LDG.E R14, desc[UR6][R14.64] ;  /* 0x000000060e0ea981 */ /* 0x000ea8000c1e1900 */
[----:B------:R-:W3:Y:S04]  /*0350*/  @!P6 LDG.E R9, desc[UR6][R8.64+0x10] ;  /* 0x000010060809e981 */ /* 0x000ee8000c1e1900 */
[----:B--2---:R1:W-:Y:S04]  /*0360*/  @!P2 STS [R7], R14 ;  /* 0x0000000e0700a388 */ /* 0x0043e80000000800 */
[----:B------:R1:W-:Y:S04]  /*0370*/  @P2 STS [R7], RZ ;  /* 0x000000ff07002388 */ /* 0x0003e80000000800 */
[----:B---3--:R1:W-:Y:S04]  /*0380*/  @!P6 STS [R6+0x10], R9 ;  /* 0x000010090600e388 */ /* 0x0083e80000000800 */
[----:B------:R1:W-:Y:S02]  /*0390*/  @P6 STS [R6+0x10], RZ ;  /* 0x000010ff06006388 */ /* 0x0003e40000000800 */
.L_x_1:
[----:B------:R-:W-:Y:S05]  /*03a0*/  BSYNC.RECONVERGENT B0 ;  /* 0x0000000000007941 */ /* 0x000fea0003800200 */
.L_x_0:
[C---:B------:R-:W-:Y:S01]  /*03b0*/  ISETP.GE.U32.AND P2, PT, R10.reuse, UR4, PT ;  /* 0x000000040a007c0c */ /* 0x040fe2000bf46070 */
[C---:B------:R-:W-:Y:S01]  /*03c0*/  IMAD R11, R10.reuse, 0x18, R11 ;  /* 0x000000180a0b7824 */ /* 0x040fe200078e020b */
[----:B------:R-:W-:Y:S01]  /*03d0*/  BSSY.RECONVERGENT B0, `(.L_x_2) ;  /* 0x000001b000007945 */ /* 0x000fe20003800200 */
[--C-:B------:R-:W-:Y:S01]  /*03e0*/  IMAD R23, R23, 0x18, R16.reuse ;  /* 0x0000001817177824 */ /* 0x100fe200078e0210 */
[----:B------:R-:W-:Y:S01]  /*03f0*/  ISETP.GE.U32.AND P6, PT, R3, UR4, PT ;  /* 0x0000000403007c0c */ /* 0x000fe2000bfc6070 */
[----:B-1----:R-:W-:Y:S01]  /*0400*/  IMAD R9, R10, 0x18, R16 ;  /* 0x000000180a097824 */ /* 0x002fe200078e0210 */
[----:B------:R-:W-:Y:S01]  /*0410*/  LEA R10, R0, R11, 0x2 ;  /* 0x0000000b000a7211 */ /* 0x000fe200078e10ff */
[C---:B------:R-:W-:Y:S01]  /*0420*/  IMAD R11, R22.reuse, 0x4, R11 ;  /* 0x00000004160b7824 */ /* 0x040fe200078e020b */
[----:B------:R-:W-:-:S05]  /*0430*/  LEA R8, R22, R23, 0x2 ;  /* 0x0000001716087211 */ /* 0x000fca00078e10ff */
[----:B------:R-:W-:Y:S05]  /*0440*/  @P2 BRA `(.L_x_3) ;  /* 0x00000000004c2947 */ /* 0x000fea0003800000 */
[----:B------:R-:W-:Y:S02]  /*0450*/  IADD3 R15, PT, PT, R5, -UR4, RZ ;  /* 0x80000004050f7c10 */ /* 0x000fe4000fffe0ff */
[----:B------:R-:W-:Y:S02]  /*0460*/  VIMNMX R14, PT, PT, R2, R4, !PT ;  /* 0x00000004020e7248 */ /* 0x000fe40007fe0100 */
[----:B------:R-:W-:-:S04]  /*0470*/  ISETP.GE.AND P2, PT, R15, RZ, PT ;  /* 0x000000ff0f00720c */ /* 0x000fc80003f46270 */
[----:B------:R-:W-:-:S13]  /*0480*/  ISETP.GE.OR P2, PT, R14, UR5, !P2 ;  /* 0x000000050e007c0c */ /* 0x000fda000d746670 */
[----:B------:R-:W-:-:S04]  /*0490*/  @!P2 IMAD R15, R4, UR5, R15 ;  /* 0x00000005040fac24 */ /* 0x000fc8000f8e020f */
[----:B------:R-:W-:-:S04]  /*04a0*/  @!P2 IMAD R15, R15, UR5, R2 ;  /* 0x000000050f0fac24 */ /* 0x000fc8000f8e0202 */
[----:B0-----:R-:W-:-:S06]  /*04b0*/  @!P2 IMAD.WIDE R16, R15, 0x4, R12 ;  /* 0x000000040f10a825 */ /* 0x001fcc00078e020c */
[----:B------:R-:W2:Y:S01]  /*04c0*/  @!P2 LDG.E R16, desc[UR6][R16.64] ;  /* 0x000000061010a981 */ /* 0x000ea2000c1e1900 */
[----:B------:R-:W-:-:S04]  /*04d0*/  IADD3 R15, PT, PT, R5, 0x4, RZ ;  /* 0x00000004050f7810 */ /* 0x000fc80007ffe0ff */
[----:B------:R-:W-:Y:S01]  /*04e0*/  VIMNMX3 R14, R2, R15, R4, !PT ;  /* 0x0000000f020e720f */ /* 0x000fe20007800104 */
[----:B--2---:R1:W-:Y:S04]  /*04f0*/  @!P2 STS [R11], R16 ;  /* 0x000000100b00a388 */ /* 0x0043e80000000800 */
[----:B------:R1:W-:Y:S01]  /*0500*/  @P2 STS [R11], RZ ;  /* 0x000000ff0b002388 */ /* 0x0003e20000000800 */
[----:B------:R-:W-:-:S13]  /*0510*/  ISETP.GE.AND P2, PT, R14, UR5, PT ;  /* 0x000000050e007c0c */ /* 0x000fda000bf46270 */
[----:B------:R-:W-:-:S04]  /*0520*/  @!P2 IMAD R15, R4, UR5, R15 ;  /* 0x00000005040fac24 */ /* 0x000fc8000f8e020f */
[----:B------:R-:W-:-:S04]  /*0530*/  @!P2 IMAD R15, R15, UR5, R2 ;  /* 0x000000050f0fac24 */ /* 0x000fc8000f8e0202 */
[----:B------:R-:W-:-:S06]  /*0540*/  @!P2 IMAD.WIDE R14, R15, 0x4, R12 ;  /* 0x000000040f0ea825 */ /* 0x000fcc00078e020c */
[----:B------:R-:W2:Y:S04]  /*0550*/  @!P2 LDG.E R15, desc[UR6][R14.64] ;  /* 0x000000060e0fa981 */ /* 0x000ea8000c1e1900 */
[----:B--2---:R1:W-:Y:S04]  /*0560*/  @!P2 STS [R6+0x60], R15 ;  /* 0x0000600f0600a388 */ /* 0x0043e80000000800 */
[----:B------:R1:W-:Y:S02]  /*0570*/  @P2 STS [R6+0x60], RZ ;  /* 0x000060ff06002388 */ /* 0x0003e40000000800 */
.L_x_3:
[----:B------:R-:W-:Y:S05]  /*0580*/  BSYNC.RECONVERGENT B0 ;  /* 0x0000000000007941 */ /* 0x000fea0003800200 */
.L_x_2:
[----:B------:R-:W-:Y:S04]  /*0590*/  BSSY.RECONVERGENT B0, `(.L_x_4) ;  /* 0x0000012000007945 */ /* 0x000fe80003800200 */
[----:B------:R-:W-:Y:S05]  /*05a0*/  @P6 BRA `(.L_x_5) ;  /* 0x0000000000406947 */ /* 0x000fea0003800000 */
[C---:B------:R-:W-:Y:S02]  /*05b0*/  IADD3 R14, PT, PT, R4.reuse, -UR4, RZ ;  /* 0x80000004040e7c10 */ /* 0x040fe4000fffe0ff */
[----:B-1----:R-:W-:Y:S02]  /*05c0*/  IADD3 R16, PT, PT, R4, 0x4, RZ ;  /* 0x0000000404107810 */ /* 0x002fe40007ffe0ff */
[----:B------:R-:W-:Y:S02]  /*05d0*/  ISETP.LT.OR P2, PT, R14, RZ, P1 ;  /* 0x000000ff0e00720c */ /* 0x000fe40000f41670 */
[----:B------:R-:W-:-:S11]  /*05e0*/  ISETP.GE.OR P1, PT, R16, UR5, P1 ;  /* 0x0000000510007c0c */ /* 0x000fd60008f26670 */
[--C-:B------:R-:W-:Y:S02]  /*05f0*/  @!P2 IMAD R15, R14, UR5, R5.reuse ;  /* 0x000000050e0fac24 */ /* 0x100fe4000f8e0205 */
[----:B0-----:R-:W-:Y:S02]  /*0600*/  @!P1 IMAD R17, R16, UR5, R5 ;  /* 0x0000000510119c24 */ /* 0x001fe4000f8e0205 */
[--C-:B------:R-:W-:Y:S02]  /*0610*/  @!P2 IMAD R15, R15, UR5, R2.reuse ;  /* 0x000000050f0fac24 */ /* 0x100fe4000f8e0202 */
[----:B------:R-:W-:Y:S02]  /*0620*/  @!P1 IMAD R19, R17, UR5, R2 ;  /* 0x0000000511139c24 */ /* 0x000fe4000f8e0202 */
[----:B------:R-:W-:-:S04]  /*0630*/  @!P2 IMAD.WIDE R16, R15, 0x4, R12 ;  /* 0x000000040f10a825 */ /* 0x000fc800078e020c */
[----:B------:R-:W-:Y:S02]  /*0640*/  @!P1 IMAD.WIDE R14, R19, 0x4, R12 ;  /* 0x00000004130e9825 */ /* 0x000fe400078e020c */
[----:B------:R-:W2:Y:S04]  /*0650*/  @!P2 LDG.E R17, desc[UR6][R16.64] ;  /* 0x000000061011a981 */ /* 0x000ea8000c1e1900 */
[----:B------:R-:W3:Y:S04]  /*0660*/  @!P1 LDG.E R15, desc[UR6][R14.64] ;  /* 0x000000060e0f9981 */ /* 0x000ee8000c1e1900 */
[----:B--2---:R2:W-:Y:S04]  /*0670*/  @!P2 STS [R8], R17 ;  /* 0x000000110800a388 */ /* 0x0045e80000000800 */
[----:B------:R2:W-:Y:S04]  /*0680*/  @P2 STS [R8], RZ ;  /* 0x000000ff08002388 */ /* 0x0005e80000000800 */
[----:B---3--:R2:W-:Y:S04]  /*0690*/  @!P1 STS [R6+0x240], R15 ;  /* 0x0002400f06009388 */ /* 0x0085e80000000800 */
[----:B------:R2:W-:Y:S02]  /*06a0*/  @P1 STS [R6+0x240], RZ ;  /* 0x000240ff06001388 */ /* 0x0005e40000000800 */
.L_x_5:
[----:B------:R-:W-:Y:S05]  /*06b0*/  BSYNC.RECONVERGENT B0 ;  /* 0x0000000000007941 */ /* 0x000fea0003800200 */
.L_x_4:
[----:B------:R-:W-:Y:S04]  /*06c0*/  BSSY.RECONVERGENT B0, `(.L_x_6) ;  /* 0x0000029000007945 */ /* 0x000fe80003800200 */
[----:B------:R-:W-:Y:S05]  /*06d0*/  @P3 BRA `(.L_x_7) ;  /* 0x00000000009c3947 */ /* 0x000fea0003800000 */
[C---:B0-2---:R-:W-:Y:S01]  /*06e0*/  IADD3 R17, PT, PT, R2.reuse, -UR4, RZ ;  /* 0x8000000402117c10 */ /* 0x045fe2000fffe0ff */
[C---:B------:R-:W-:Y:S01]  /*06f0*/  VIADD R25, R5.reuse, 0x4 ;  /* 0x0000000405197836 */ /* 0x040fe20000000000 */
[----:B------:R-:W-:Y:S02]  /*0700*/  IADD3 R19, PT, PT, R5, -UR4, RZ ;  /* 0x8000000405137c10 */ /* 0x000fe4000fffe0ff */
[----:B-1----:R-:W-:Y:S02]  /*0710*/  IADD3 R15, PT, PT, R2, 0x4, RZ ;  /* 0x00000004020f7810 */ /* 0x002fe40007ffe0ff */
[----:B------:R-:W-:Y:S02]  /*0720*/  LOP3.LUT R14, R17, R19, RZ, 0xfc, !PT ;  /* 0x00000013110e7212 */ /* 0x000fe400078efcff */
[----:B------:R-:W-:Y:S02]  /*0730*/  ISETP.GE.AND P3, PT, R19, RZ, PT ;  /* 0x000000ff1300720c */ /* 0x000fe40003f66270 */
[----:B------:R-:W-:-:S02]  /*0740*/  ISETP.GE.AND P2, PT, R14, RZ, PT ;  /* 0x000000ff0e00720c */ /* 0x000fc40003f46270 */
[C---:B------:R-:W-:Y:S02]  /*0750*/  VIMNMX R14, PT, PT, R4.reuse, R15, !PT ;  /* 0x0000000f040e7248 */ /* 0x040fe40007fe0100 */
[----:B------:R-:W-:Y:S02]  /*0760*/  ISETP.GE.AND P1, PT, R17, RZ, PT ;  /* 0x000000ff1100720c */ /* 0x000fe40003f26270 */
[CC--:B------:R-:W-:Y:S02]  /*0770*/  VIMNMX R16, PT, PT, R4.reuse, R25.reuse, !PT ;  /* 0x0000001904107248 */ /* 0x0c0fe40007fe0100 */
[----:B------:R-:W-:Y:S02]  /*0780*/  ISETP.GE.OR P2, PT, R4, UR5, !P2 ;  /* 0x0000000504007c0c */ /* 0x000fe4000d746670 */
[----:B------:R-:W-:Y:S02]  /*0790*/  VIMNMX3 R18, R15, R25, R4, !PT ;  /* 0x000000190f12720f */ /* 0x000fe40007800104 */
[----:B------:R-:W-:-:S02]  /*07a0*/  ISETP.GE.OR P3, PT, R14, UR5, !P3 ;  /* 0x000000050e007c0c */ /* 0x000fc4000df66670 */
[----:B------:R-:W-:Y:S02]  /*07b0*/  ISETP.GE.OR P1, PT, R16, UR5, !P1 ;  /* 0x0000000510007c0c */ /* 0x000fe4000cf26670 */
[----:B------:R-:W-:-:S05]  /*07c0*/  ISETP.GE.AND P6, PT, R18, UR5, PT ;  /* 0x0000000512007c0c */ /* 0x000fca000bfc6270 */
[----:B------:R-:W-:-:S04]  /*07d0*/  @!P2 IMAD R14, R4, UR5, R19 ;  /* 0x00000005040eac24 */ /* 0x000fc8000f8e0213 */
[C---:B------:R-:W-:Y:S02]  /*07e0*/  @!P3 IMAD R16, R4.reuse, UR5, R19 ;  /* 0x000000050410bc24 */ /* 0x040fe4000f8e0213 */
[----:B------:R-:W-:Y:S02]  /*07f0*/  @!P1 IMAD R18, R4, UR5, R25 ;  /* 0x0000000504129c24 */ /* 0x000fe4000f8e0219 */
[----:B------:R-:W-:Y:S02]  /*0800*/  @!P2 IMAD R21, R14, UR5, R17 ;  /* 0x000000050e15ac24 */ /* 0x000fe4000f8e0211 */
[----:B------:R-:W-:Y:S02]  /*0810*/  @!P6 IMAD R14, R4, UR5, R25 ;  /* 0x00000005040eec24 */ /* 0x000fe4000f8e0219 */
[----:B------:R-:W-:Y:S02]  /*0820*/  @!P3 IMAD R19, R16, UR5, R15 ;  /* 0x000000051013bc24 */ /* 0x000fe4000f8e020f */
[----:B------:R-:W-:-:S02]  /*0830*/  @!P1 IMAD R17, R18, UR5, R17 ;  /* 0x0000000512119c24 */ /* 0x000fc4000f8e0211 */
[----:B------:R-:W-:-:S04]  /*0840*/  @!P2 IMAD.WIDE.U32 R20, R21, 0x4, R12 ;  /* 0x000000041514a825 */ /* 0x000fc800078e000c */
[----:B------:R-:W-:Y:S02]  /*0850*/  @!P6 IMAD R25, R14, UR5, R15 ;  /* 0x000000050e19ec24 */ /* 0x000fe4000f8e020f */
[--C-:B------:R-:W-:Y:S01]  /*0860*/  @!P3 IMAD.WIDE R18, R19, 0x4, R12.reuse ;  /* 0x000000041312b825 */ /* 0x100fe200078e020c */
[----:B------:R-:W2:Y:S03]  /*0870*/  @!P2 LDG.E R21, desc[UR6][R20.64] ;  /* 0x000000061415a981 */ /* 0x000ea6000c1e1900 */
[--C-:B------:R-:W-:Y:S02]  /*0880*/  @!P1 IMAD.WIDE.U32 R14, R17, 0x4, R12.reuse ;  /* 0x00000004110e9825 */ /* 0x100fe400078e000c */
[----:B------:R-:W3:Y:S02]  /*0890*/  @!P3 LDG.E R18, desc[UR6][R18.64] ;  /* 0x000000061212b981 */ /* 0x000ee4000c1e1900 */
[----:B------:R-:W-:-:S02]  /*08a0*/  @!P6 IMAD.WIDE R16, R25, 0x4, R12 ;  /* 0x000000041910e825 */ /* 0x000fc400078e020c */
[----:B------:R-:W4:Y:S04]  /*08b0*/  @!P1 LDG.E R14, desc[UR6][R14.64] ;  /* 0x000000060e0e9981 */ /* 0x000f28000c1e1900 */
[----:B------:R-:W5:Y:S04]  /*08c0*/  @!P6 LDG.E R17, desc[UR6][R16.64] ;  /* 0x000000061011e981 */ /* 0x000f68000c1e1900 */
[----:B--2---:R0:W-:Y:S04]  /*08d0*/  @!P2 STS [R10], R21 ;  /* 0x000000150a00a388 */ /* 0x0041e80000000800 */
[----:B------:R0:W-:Y:S04]  /*08e0*/  @P2 STS [R10], RZ ;  /* 0x000000ff0a002388 */ /* 0x0001e80000000800 */
[----:B---3--:R0:W-:Y:S04]  /*08f0*/  @!P3 STS [R11+0x10], R18 ;  /* 0x000010120b00b388 */ /* 0x0081e80000000800 */
[----:B------:R0:W-:Y:S04]  /*0900*/  @P3 STS [R11+0x10], RZ ;  /* 0x000010ff0b003388 */ /* 0x0001e80000000800 */
[----:B----4-:R0:W-:Y:S04]  /*0910*/  @!P1 STS [R7+0x60], R14 ;  /* 0x0000600e07009388 */ /* 0x0101e80000000800 */
[----:B------:R0:W-:Y:S04]  /*0920*/  @P1 STS [R7+0x60], RZ ;  /* 0x000060ff07001388 */ /* 0x0001e80000000800 */
[----:B-----5:R0:W-:Y:S04]  /*0930*/  @!P6 STS [R6+0x70], R17 ;  /* 0x000070110600e388 */ /* 0x0201e80000000800 */
[----:B------:R0:W-:Y:S02]  /*0940*/  @P6 STS [R6+0x70], RZ ;  /* 0x000070ff06006388 */ /* 0x0001e40000000800 */
.L_x_7:
[----:B------:R-:W-:Y:S05]  /*0950*/  BSYNC.RECONVERGENT B0 ;  /* 0x0000000000007941 */ /* 0x000fea0003800200 */
.L_x_6:
[----:B------:R-:W-:Y:S01]  /*0960*/  BSSY.RECONVERGENT B0, `(.L_x_8) ;  /* 0x000002a000007945 */ /* 0x000fe20003800200 */
[----:B------:R-:W-:-:S03]  /*0970*/  LEA R22, R22, R9, 0x2 ;  /* 0x0000000916167211 */ /* 0x000fc600078e10ff */
[----:B------:R-:W-:Y:S05]  /*0980*/  @P4 BRA `(.L_x_9) ;  /* 0x00000000009c4947 */ /* 0x000fea0003800000 */
[----:B------:R-:W-:Y:S02]  /*0990*/  IADD3 R19, PT, PT, R5, -UR4, RZ ;  /* 0x8000000405137c10 */ /* 0x000fe4000fffe0ff */
[----:B0-----:R-:W-:Y:S02]  /*09a0*/  IADD3 R14, PT, PT, R4, -UR4, RZ ;  /* 0x80000004040e7c10 */ /* 0x001fe4000fffe0ff */
[----:B------:R-:W-:Y:S02]  /*09b0*/  ISETP.GT.AND P1, PT, R19, -0x1, PT ;  /* 0xffffffff1300780c */ /* 0x000fe40003f24270 */
[----:B------:R-:W-:Y:S02]  /*09c0*/  IADD3 R21, PT, PT, R5, 0x4, RZ ;  /* 0x0000000405157810 */ /* 0x000fe40007ffe0ff */
[----:B------:R-:W-:Y:S02]  /*09d0*/  ISETP.LT.AND P1, PT, R2, UR5, P1 ;  /* 0x0000000502007c0c */ /* 0x000fe40008f21270 */
[----:B------:R-:W-:-:S02]  /*09e0*/  ISETP.GE.AND P2, PT, R14, RZ, PT ;  /* 0x000000ff0e00720c */ /* 0x000fc40003f46270 */
[----:B------:R-:W-:Y:S02]  /*09f0*/  VIMNMX R24, PT, PT, R2, R21, !PT ;  /* 0x0000001502187248 */ /* 0x000fe40007fe0100 */
[----:B------:R-:W-:Y:S02]  /*0a00*/  IADD3 R20, PT, PT, R4, 0x4, RZ ;  /* 0x0000000404147810 */ /* 0x000fe40007ffe0ff */
[----:B------:R-:W-:Y:S02]  /*0a10*/  ISETP.LT.OR P3, PT, R14, RZ, !P1 ;  /* 0x000000ff0e00720c */ /* 0x000fe40004f61670 */
[----:B------:R-:W-:Y:S02]  /*0a20*/  ISETP.GE.OR P2, PT, R24, UR5, !P2 ;  /* 0x0000000518007c0c */ /* 0x000fe4000d746670 */
[----:B------:R-:W-:-:S09]  /*0a30*/  ISETP.GE.OR P1, PT, R20, UR5, !P1 ;  /* 0x0000000514007c0c */ /* 0x000fd2000cf26670 */
[C---:B-12---:R-:W-:Y:S02]  /*0a40*/  @!P3 IMAD R15, R14.reuse, UR5, R19 ;  /* 0x000000050e0fbc24 */ /* 0x046fe4000f8e0213 */
[----:B------:R-:W-:Y:S02]  /*0a50*/  @!P2 IMAD R17, R14, UR5, R21 ;  /* 0x000000050e11ac24 */ /* 0x000fe4000f8e0215 */
[----:B------:R-:W-:Y:S02]  /*0a60*/  @!P1 IMAD R19, R20, UR5, R19 ;  /* 0x0000000514139c24 */ /* 0x000fe4000f8e0213 */
[--C-:B------:R-:W-:Y:S02]  /*0a70*/  @!P3 IMAD R15, R15, UR5, R2.reuse ;  /* 0x000000050f0fbc24 */ /* 0x100fe4000f8e0202 */
[--C-:B------:R-:W-:Y:S02]  /*0a80*/  @!P2 IMAD R17, R17, UR5, R2.reuse ;  /* 0x000000051111ac24 */ /* 0x100fe4000f8e0202 */
[----:B------:R-:W-:-:S02]  /*0a90*/  @!P1 IMAD R19, R19, UR5, R2 ;  /* 0x0000000513139c24 */ /* 0x000fc4000f8e0202 */
[----:B------:R-:W-:-:S04]  /*0aa0*/  @!P3 IMAD.WIDE R14, R15, 0x4, R12 ;  /* 0x000000040f0eb825 */ /* 0x000fc800078e020c */
[--C-:B------:R-:W-:Y:S02]  /*0ab0*/  @!P2 IMAD.WIDE R16, R17, 0x4, R12.reuse ;  /* 0x000000041110a825 */ /* 0x100fe400078e020c */
[----:B------:R-:W2:Y:S02]  /*0ac0*/  @!P3 LDG.E R15, desc[UR6][R14.64] ;  /* 0x000000060e0fb981 */ /* 0x000ea4000c1e1900 */
[----:B------:R-:W-:Y:S02]  /*0ad0*/  @!P1 IMAD.WIDE R18, R19, 0x4, R12 ;  /* 0x0000000413129825 */ /* 0x000fe400078e020c */
[----:B------:R-:W3:Y:S04]  /*0ae0*/  @!P2 LDG.E R17, desc[UR6][R16.64] ;  /* 0x000000061011a981 */ /* 0x000ee8000c1e1900 */
[----:B------:R-:W4:Y:S04]  /*0af0*/  @!P1 LDG.E R18, desc[UR6][R18.64] ;  /* 0x0000000612129981 */ /* 0x000f28000c1e1900 */
[----:B--2---:R0:W-:Y:S04]  /*0b00*/  @!P3 STS [R22], R15 ;  /* 0x0000000f1600b388 */ /* 0x0041e80000000800 */
[----:B------:R0:W-:Y:S04]  /*0b10*/  @P3 STS [R22], RZ ;  /* 0x000000ff16003388 */ /* 0x0001e80000000800 */
[----:B---3--:R0:W-:Y:S04]  /*0b20*/  @!P2 STS [R8+0x60], R17 ;  /* 0x000060110800a388 */ /* 0x0081e80000000800 */
[----:B------:R0:W-:Y:S04]  /*0b30*/  @P2 STS [R8+0x60], RZ ;  /* 0x000060ff08002388 */ /* 0x0001e80000000800 */
[----:B----4-:R0:W-:Y:S04]  /*0b40*/  @!P1 STS [R11+0x240], R18 ;  /* 0x000240120b009388 */ /* 0x0101e80000000800 */
[----:B------:R0:W-:Y:S01]  /*0b50*/  @P1 STS [R11+0x240], RZ ;  /* 0x000240ff0b001388 */ /* 0x0001e20000000800 */
[----:B------:R-:W-:-:S04]  /*0b60*/  ISETP.GE.AND P1, PT, R20, UR5, PT ;  /* 0x0000000514007c0c */ /* 0x000fc8000bf26270 */
[----:B------:R-:W-:-:S13]  /*0b70*/  ISETP.GE.OR P1, PT, R24, UR5, P1 ;  /* 0x0000000518007c0c */ /* 0x000fda0008f26670 */
[----:B0-----:R-:W-:Y:S05]  /*0b80*/  @P1 BRA `(.L_x_10) ;  /* 0x0000000000181947 */ /* 0x001fea0003800000 */
[----:B------:R-:W-:-:S04]  /*0b90*/  IMAD R21, R20, UR5, R21 ;  /* 0x0000000514157c24 */ /* 0x000fc8000f8e0215 */
[----:B------:R-:W-:-:S04]  /*0ba0*/  IMAD R15, R21, UR5, R2 ;  /* 0x00000005150f7c24 */ /* 0x000fc8000f8e0202 */
[----:B------:R-:W-:-:S06]  /*0bb0*/  IMAD.WIDE R14, R15, 0x4, R12 ;  /* 0x000000040f0e7825 */ /* 0x000fcc00078e020c */
[----:B------:R-:W2:Y:S04]  /*0bc0*/  LDG.E R15, desc[UR6][R14.64] ;  /* 0x000000060e0f7981 */ /* 0x000ea8000c1e1900 */
[----:B--2---:R3:W-:Y:S01]  /*0bd0*/  STS [R6+0x2a0], R15 ;  /* 0x0002a00f06007388 */ /* 0x0047e20000000800 */
[----:B------:R-:W-:Y:S05]  /*0be0*/  BRA `(.L_x_9) ;  /* 0x0000000000047947 */ /* 0x000fea0003800000 */
.L_x_10:
[----:B------:R4:W-:Y:S02]  /*0bf0*/  STS [R6+0x2a0], RZ ;  /* 0x0002a0ff06007388 */ /* 0x0009e40000000800 */
.L_x_9:
[----:B------:R-:W-:Y:S05]  /*0c00*/  BSYNC.RECONVERGENT B0 ;  /* 0x0000000000007941 */ /* 0x000fea0003800200 */
.L_x_8:
[C---:B0-----:R-:W-:Y:S01]  /*0c10*/  VIMNMX.U32 R14, PT, PT, R0.reuse, R3, !PT ;  /* 0x00000003000e7248 */ /* 0x041fe20007fe0000 */
[----:B------:R-:W-:Y:S01]  /*0c20*/  BSSY.RECONVERGENT B0, `(.L_x_11) ;  /* 0x000002b000007945 */ /* 0x000fe20003800200 */
[----:B------:R-:W-:Y:S02]  /*0c30*/  LEA R23, R0, R23, 0x2 ;  /* 0x0000001700177211 */ /* 0x000fe400078e10ff */
[----:B------:R-:W-:-:S13]  /*0c40*/  ISETP.GE.U32.AND P1, PT, R14, UR4, PT ;  /* 0x000000040e007c0c */ /* 0x000fda000bf26070 */
[----:B------:R-:W-:Y:S05]  /*0c50*/  @P1 BRA `(.L_x_12) ;  /* 0x00000000009c1947 */ /* 0x000fea0003800000 */
[----:B------:R-:W-:Y:S01]  /*0c60*/  ISETP.GE.AND P1, PT, R5, UR5, PT ;  /* 0x0000000505007c0c */ /* 0x000fe2000bf26270 */
[C---:B------:R-:W-:Y:S01]  /*0c70*/  VIADD R20, R2.reuse, 0x4 ;  /* 0x0000000402147836 */ /* 0x040fe20000000000 */
[----:B------:R-:W-:Y:S02]  /*0c80*/  IADD3 R19, PT, PT, R2, -UR4, RZ ;  /* 0x8000000402137c10 */ /* 0x000fe4000fffe0ff */
[----:B------:R-:W-:Y:S02]  /*0c90*/  IADD3 R14, PT, PT, R4, -UR4, RZ ;  /* 0x80000004040e7c10 */ /* 0x000fe4000fffe0ff */
[----:B------:R-:W-:Y:S02]  /*0ca0*/  ISETP.GT.AND P1, PT, R19, -0x1, !P1 ;  /* 0xffffffff1300780c */ /* 0x000fe40004f24270 */
[----:B------:R-:W-:Y:S02]  /*0cb0*/  ISETP.GE.AND P2, PT, R14, RZ, PT ;  /* 0x000000ff0e00720c */ /* 0x000fe40003f46270 */
[----:B------:R-:W-:-:S02]  /*0cc0*/  VIMNMX R21, PT, PT, R5, R20, !PT ;  /* 0x0000001405157248 */ /* 0x000fc40007fe0100 */
[----:B------:R-:W-:Y:S02]  /*0cd0*/  IADD3 R24, PT, PT, R4, 0x4, RZ ;  /* 0x0000000404187810 */ /* 0x000fe40007ffe0ff */
[----:B------:R-:W-:Y:S02]  /*0ce0*/  ISETP.LT.OR P3, PT, R14, RZ, !P1 ;  /* 0x000000ff0e00720c */ /* 0x000fe40004f61670 */
[----:B------:R-:W-:Y:S02]  /*0cf0*/  ISETP.GE.OR P2, PT, R21, UR5, !P2 ;  /* 0x0000000515007c0c */ /* 0x000fe4000d746670 */
[----:B------:R-:W-:-:S09]  /*0d00*/  ISETP.GE.OR P1, PT, R24, UR5, !P1 ;  /* 0x0000000518007c0c */ /* 0x000fd2000cf26670 */
[C-C-:B-1----:R-:W-:Y:S02]  /*0d10*/  @!P3 IMAD R16, R14.reuse, UR5, R5.reuse ;  /* 0x000000050e10bc24 */ /* 0x142fe4000f8e0205 */
[--C-:B--2---:R-:W-:Y:S02]  /*0d20*/  @!P2 IMAD R17, R14, UR5, R5.reuse ;  /* 0x000000050e11ac24 */ /* 0x104fe4000f8e0205 */
[----:B------:R-:W-:Y:S02]  /*0d30*/  @!P1 IMAD R14, R24, UR5, R5 ;  /* 0x00000005180e9c24 */ /* 0x000fe4000f8e0205 */
[--C-:B---3--:R-:W-:Y:S02]  /*0d40*/  @!P3 IMAD R15, R16, UR5, R19.reuse ;  /* 0x00000005100fbc24 */ /* 0x108fe4000f8e0213 */
[----:B------:R-:W-:Y:S02]  /*0d50*/  @!P2 IMAD R17, R17, UR5, R20 ;  /* 0x000000051111ac24 */ /* 0x000fe4000f8e0214 */
[----:B------:R-:W-:-:S02]  /*0d60*/  @!P1 IMAD R19, R14, UR5, R19 ;  /* 0x000000050e139c24 */ /* 0x000fc4000f8e0213 */
[----:B------:R-:W-:-:S04]  /*0d70*/  @!P3 IMAD.WIDE.U32 R14, R15, 0x4, R12 ;  /* 0x000000040f0eb825 */ /* 0x000fc800078e000c */
[--C-:B------:R-:W-:Y:S02]  /*0d80*/  @!P2 IMAD.WIDE R16, R17, 0x4, R12.reuse ;  /* 0x000000041110a825 */ /* 0x100fe400078e020c */
[----:B------:R-:W2:Y:S02]  /*0d90*/  @!P3 LDG.E R14, desc[UR6][R14.64] ;  /* 0x000000060e0eb981 */ /* 0x000ea4000c1e1900 */
[----:B------:R-:W-:Y:S02]  /*0da0*/  @!P1 IMAD.WIDE.U32 R18, R19, 0x4, R12 ;  /* 0x0000000413129825 */ /* 0x000fe400078e000c */
[----:B------:R-:W3:Y:S04]  /*0db0*/  @!P2 LDG.E R17, desc[UR6][R16.64] ;  /* 0x000000061011a981 */ /* 0x000ee8000c1e1900 */
[----:B------:R-:W5:Y:S04]  /*0dc0*/  @!P1 LDG.E R18, desc[UR6][R18.64] ;  /* 0x0000000612129981 */ /* 0x000f68000c1e1900 */
[----:B--2---:R0:W-:Y:S04]  /*0dd0*/  @!P3 STS [R23], R14 ;  /* 0x0000000e1700b388 */ /* 0x0041e80000000800 */
[----:B------:R0:W-:Y:S04]  /*0de0*/  @P3 STS [R23], RZ ;  /* 0x000000ff17003388 */ /* 0x0001e80000000800 */
[----:B---3--:R0:W-:Y:S04]  /*0df0*/  @!P2 STS [R8+0x10], R17 ;  /* 0x000010110800a388 */ /* 0x0081e80000000800 */
[----:B------:R0:W-:Y:S04]  /*0e00*/  @P2 STS [R8+0x10], RZ ;  /* 0x000010ff08002388 */ /* 0x0001e80000000800 */
[----:B-----5:R0:W-:Y:S04]  /*0e10*/  @!P1 STS [R7+0x240], R18 ;  /* 0x0002401207009388 */ /* 0x0201e80000000800 */
        /* <DEDUP_REMOVED lines=10> */
.L_x_13:
[----:B------:R0:W-:Y:S02]  /*0ec0*/  STS [R6+0x250], RZ ;  /* 0x000250ff06007388 */ /* 0x0001e40000000800 */
.L_x_12:
[----:B------:R-:W-:Y:S05]  /*0ed0*/  BSYNC.RECONVERGENT B0 ;  /* 0x0000000000007941 */ /* 0x000fea0003800200 */
.L_x_11:
[----:B------:R-:W-:Y:S01]  /*0ee0*/  ISETP.GE.U32.OR P0, PT, R3, UR4, P0 ;  /* 0x0000000403007c0c */ /* 0x000fe20008706470 */
[----:B------:R-:W-:-:S12]  /*0ef0*/  BSSY.RECONVERGENT B0, `(.L_x_14) ;  /* 0x0000051000007945 */ /* 0x000fd80003800200 */
[----:B------:R-:W-:Y:S05]  /*0f00*/  @P0 BRA `(.L_x_15) ;  /* 0x00000004003c0947 */ /* 0x000fea0003800000 */
[----:B------:R-:W-:Y:S02]  /*0f10*/  IADD3 R18, PT, PT, R2, -UR4, RZ ;  /* 0x8000000402127c10 */ /* 0x000fe4000fffe0ff */
[----:B------:R-:W-:Y:S02]  /*0f20*/  IADD3 R19, PT, PT, R5, -UR4, RZ ;  /* 0x8000000405137c10 */ /* 0x000fe4000fffe0ff */
[----:B------:R-:W-:Y:S02]  /*0f30*/  IADD3 R20, PT, PT, R4, -UR4, RZ ;  /* 0x8000000404147c10 */ /* 0x000fe4000fffe0ff */
[----:B------:R-:W-:Y:S02]  /*0f40*/  ISETP.GE.AND P0, PT, R18, UR5, PT ;  /* 0x0000000512007c0c */ /* 0x000fe4000bf06270 */
[----:B------:R-:W-:Y:S02]  /*0f50*/  ISETP.GE.AND P1, PT, R19, UR5, PT ;  /* 0x0000000513007c0c */ /* 0x000fe4000bf26270 */
[----:B------:R-:W-:-:S02]  /*0f60*/  IADD3 R3, PT, PT, R2, 0x4, RZ ;  /* 0x0000000402037810 */ /* 0x000fc40007ffe0ff */
[----:B------:R-:W-:Y:S02]  /*0f70*/  ISETP.GE.AND P2, PT, R20, UR5, PT ;  /* 0x0000000514007c0c */ /* 0x000fe4000bf46270 */
[----:B------:R-:W-:Y:S02]  /*0f80*/  ISETP.GT.AND P0, PT, R18, -0x1, !P0 ;  /* 0xffffffff1200780c */ /* 0x000fe40004704270 */
[----:B------:R-:W-:Y:S02]  /*0f90*/  ISETP.GT.AND P1, PT, R19, -0x1, !P1 ;  /* 0xffffffff1300780c */ /* 0x000fe40004f24270 */
[----:B------:R-:W-:Y:S02]  /*0fa0*/  ISETP.GE.AND P4, PT, R3, UR5, PT ;  /* 0x0000000503007c0c */ /* 0x000fe4000bf86270 */
[----:B------:R-:W-:Y:S02]  /*0fb0*/  ISETP.GT.AND P2, PT, R20, -0x1, !P2 ;  /* 0xffffffff1400780c */ /* 0x000fe40005744270 */
[----:B------:R-:W-:-:S02]  /*0fc0*/  PLOP3.LUT P0, PT, P0, P1, PT, 0x80, 0x8 ;  /* 0x000000000008781c */ /* 0x000fc40000703070 */
[----:B------:R-:W-:Y:S02]  /*0fd0*/  ISETP.GT.AND P4, PT, R2, -0x5, !P4 ;  /* 0xfffffffb0200780c */ /* 0x000fe40006784270 */
[----:B------:R-:W-:Y:S02]  /*0fe0*/  PLOP3.LUT P3, PT, P0, P2, PT, 0x80, 0x8 ;  /* 0x000000000008781c */ /* 0x000fe40000765070 */
[----:B------:R-:W-:-:S04]  /*0ff0*/  PLOP3.LUT P1, PT, P4, P1, PT, 0x80, 0x8 ;  /* 0x000000000008781c */ /* 0x000fc80002723070 */
[----:B------:R-:W-:-:S07]  /*1000*/  PLOP3.LUT P6, PT, P1, P2, PT, 0x80, 0x8 ;  /* 0x000000000008781c */ /* 0x000fce0000fc5070 */
[----:B0123--:R-:W-:-:S04]  /*1010*/  @P3 IMAD R15, R20, UR5, R19 ;  /* 0x00000005140f3c24 */ /* 0x00ffc8000f8e0213 */
[----:B------:R-:W-:Y:S02]  /*1020*/  @P3 IMAD R15, R15, UR5, R18 ;  /* 0x000000050f0f3c24 */ /* 0x000fe4000f8e0212 */
[----:B------:R-:W-:Y:S02]  /*1030*/  @P6 IMAD R16, R20, UR5, R19 ;  /* 0x0000000514106c24 */ /* 0x000fe4000f8e0213 */
[----:B------:R-:W-:-:S04]  /*1040*/  @P3 IMAD.WIDE R14, R15, 0x4, R12 ;  /* 0x000000040f0e3825 */ /* 0x000fc800078e020c */
[----:B------:R-:W-:Y:S02]  /*1050*/  @P6 IMAD R17, R16, UR5, R3 ;  /* 0x0000000510116c24 */ /* 0x000fe4000f8e0203 */
[----:B------:R0:W2:Y:S02]  /*1060*/  @P3 LDG.E R14, desc[UR6][R14.64] ;  /* 0x000000060e0e3981 */ /* 0x0000a4000c1e1900 */
[----:B------:R-:W-:-:S06]  /*1070*/  @P6 IMAD.WIDE R16, R17, 0x4, R12 ;  /* 0x0000000411106825 */ /* 0x000fcc00078e020c */
[----:B------:R1:W3:Y:S01]  /*1080*/  @P6 LDG.E R17, desc[UR6][R16.64] ;  /* 0x0000000610116981 */ /* 0x0002e2000c1e1900 */
[----:B------:R-:W-:Y:S02]  /*1090*/  LEA R9, R0, R9, 0x2 ;  /* 0x0000000900097211 */ /* 0x000fe400078e10ff */
[----:B------:R-:W-:Y:S02]  /*10a0*/  IADD3 R21, PT, PT, R5, 0x4, RZ ;  /* 0x0000000405157810 */ /* 0x000fe40007ffe0ff */
[C---:B------:R-:W-:Y:S02]  /*10b0*/  ISETP.GT.AND P4, PT, R18.reuse, -0x1, PT ;  /* 0xffffffff1200780c */ /* 0x040fe40003f84270 */
[----:B------:R-:W-:Y:S02]  /*10c0*/  VIMNMX R0, PT, PT, R18, R21, !PT ;  /* 0x0000001512007248 */ /* 0x000fe40007fe0100 */
[----:B0-----:R-:W-:Y:S02]  /*10d0*/  VIMNMX R15, PT, PT, R21, R3, !PT ;  /* 0x00000003150f7248 */ /* 0x001fe40007fe0100 */
[----:B------:R-:W-:-:S02]  /*10e0*/  ISETP.LT.AND P4, PT, R0, UR5, P4 ;  /* 0x0000000500007c0c */ /* 0x000fc4000a781270 */
[----:B-1----:R-:W-:-:S04]  /*10f0*/  IADD3 R16, PT, PT, R4, 0x4, RZ ;  /* 0x0000000404107810 */ /* 0x002fc80007ffe0ff */
[C---:B------:R-:W-:Y:S02]  /*1100*/  ISETP.LT.AND P0, PT, R16.reuse, UR5, P0 ;  /* 0x0000000510007c0c */ /* 0x040fe40008701270 */
[----:B------:R-:W-:Y:S01]  /*1110*/  ISETP.LT.AND P1, PT, R16, UR5, P1 ;  /* 0x0000000510007c0c */ /* 0x000fe20008f21270 */
[----:B--2---:R0:W-:Y:S04]  /*1120*/  @P3 STS [R9], R14 ;  /* 0x0000000e09003388 */ /* 0x0041e80000000800 */
[----:B------:R1:W-:Y:S01]  /*1130*/  @!P3 STS [R9], RZ ;  /* 0x000000ff0900b388 */ /* 0x0003e20000000800 */
[----:B------:R-:W-:-:S03]  /*1140*/  ISETP.GT.AND P3, PT, R2, -0x5, PT ;  /* 0xfffffffb0200780c */ /* 0x000fc60003f64270 */
[----:B------:R-:W-:Y:S01]  /*1150*/  @!P6 STS [R22+0x10], RZ ;  /* 0x000010ff1600e388 */ /* 0x000fe20000000800 */
[----:B------:R-:W-:Y:S01]  /*1160*/  ISETP.LT.AND P3, PT, R15, UR5, P3 ;  /* 0x000000050f007c0c */ /* 0x000fe20009f61270 */
[C---:B------:R-:W-:Y:S02]  /*1170*/  @P0 IMAD R15, R16.reuse, UR5, R19 ;  /* 0x00000005100f0c24 */ /* 0x040fe4000f8e0213 */
[----:B---3--:R2:W-:Y:S01]  /*1180*/  @P6 STS [R22+0x10], R17 ;  /* 0x0000101116006388 */ /* 0x0085e20000000800 */
[----:B------:R-:W-:Y:S01]  /*1190*/  PLOP3.LUT P6, PT, P4, P2, PT, 0x80, 0x8 ;  /* 0x000000000008781c */ /* 0x000fe200027c5070 */
[----:B------:R-:W-:Y:S01]  /*11a0*/  @P0 IMAD R15, R15, UR5, R18 ;  /* 0x000000050f0f0c24 */ /* 0x000fe2000f8e0212 */
[----:B------:R-:W-:Y:S02]  /*11b0*/  PLOP3.LUT P2, PT, P3, P2, PT, 0x80, 0x8 ;  /* 0x000000000008781c */ /* 0x000fe40001f45070 */
[C---:B------:R-:W-:Y:S01]  /*11c0*/  ISETP.LT.AND P4, PT, R16.reuse, UR5, P4 ;  /* 0x0000000510007c0c */ /* 0x040fe2000a781270 */
[----:B0-----:R-:W-:Y:S01]  /*11d0*/  @P0 IMAD.WIDE R14, R15, 0x4, R12 ;  /* 0x000000040f0e0825 */ /* 0x001fe200078e020c */
[----:B------:R-:W-:-:S05]  /*11e0*/  ISETP.LT.AND P3, PT, R16, UR5, P3 ;  /* 0x0000000510007c0c */ /* 0x000fca0009f61270 */
[----:B------:R-:W3:Y:S02]  /*11f0*/  @P0 LDG.E R15, desc[UR6][R14.64] ;  /* 0x000000060e0f0981 */ /* 0x000ee4000c1e1900 */
[C-C-:B-1----:R-:W-:Y:S02]  /*1200*/  @P6 IMAD R9, R20.reuse, UR5, R21.reuse ;  /* 0x0000000514096c24 */ /* 0x142fe4000f8e0215 */
[--C-:B------:R-:W-:Y:S02]  /*1210*/  @P2 IMAD R20, R20, UR5, R21.reuse ;  /* 0x0000000514142c24 */ /* 0x100fe4000f8e0215 */
[C-C-:B------:R-:W-:Y:S02]  /*1220*/  @P4 IMAD R25, R16.reuse, UR5, R21.reuse ;  /* 0x0000000510194c24 */ /* 0x140fe4000f8e0215 */
[----:B------:R-:W-:Y:S02]  /*1230*/  @P3 IMAD R0, R16, UR5, R21 ;  /* 0x0000000510003c24 */ /* 0x000fe4000f8e0215 */
[----:B------:R-:W-:-:S02]  /*1240*/  @P6 IMAD R21, R9, UR5, R18 ;  /* 0x0000000509156c24 */ /* 0x000fc4000f8e0212 */
[----:B------:R-:W-:Y:S02]  /*1250*/  @P1 IMAD R16, R16, UR5, R19 ;  /* 0x0000000510101c24 */ /* 0x000fe4000f8e0213 */
[----:B--2---:R-:W-:Y:S02]  /*1260*/  @P2 IMAD R17, R20, UR5, R3 ;  /* 0x0000000514112c24 */ /* 0x004fe4000f8e0203 */
[----:B------:R-:W-:-:S04]  /*1270*/  @P6 IMAD.WIDE R20, R21, 0x4, R12 ;  /* 0x0000000415146825 */ /* 0x000fc800078e020c */
[----:B------:R-:W-:Y:S02]  /*1280*/  @P1 IMAD R19, R16, UR5, R3 ;  /* 0x0000000510131c24 */ /* 0x000fe4000f8e0203 */
[----:B------:R-:W-:Y:S01]  /*1290*/  @P2 IMAD.WIDE R16, R17, 0x4, R12 ;  /* 0x0000000411102825 */ /* 0x000fe200078e020c */
[----:B------:R-:W2:Y:S03]  /*12a0*/  @P6 LDG.E R20, desc[UR6][R20.64] ;  /* 0x0000000614146981 */ /* 0x000ea6000c1e1900 */
[----:B------:R-:W-:Y:S02]  /*12b0*/  @P4 IMAD R25, R25, UR5, R18 ;  /* 0x0000000519194c24 */ /* 0x000fe4000f8e0212 */
[----:B------:R-:W-:Y:S01]  /*12c0*/  @P3 IMAD R3, R0, UR5, R3 ;  /* 0x0000000500033c24 */ /* 0x000fe2000f8e0203 */
[----:B------:R-:W5:Y:S01]  /*12d0*/  @P2 LDG.E R17, desc[UR6][R16.64] ;  /* 0x0000000610112981 */ /* 0x000f62000c1e1900 */
[----:B------:R-:W-:-:S04]  /*12e0*/  @P1 IMAD.WIDE R18, R19, 0x4, R12 ;  /* 0x0000000413121825 */ /* 0x000fc800078e020c */
[--C-:B------:R-:W-:Y:S02]  /*12f0*/  @P4 IMAD.WIDE R24, R25, 0x4, R12.reuse ;  /* 0x0000000419184825 */ /* 0x100fe400078e020c */
[----:B------:R-:W4:Y:S02]  /*1300*/  @P1 LDG.E R18, desc[UR6][R18.64] ;  /* 0x0000000612121981 */ /* 0x000f24000c1e1900 */
[----:B------:R-:W-:Y:S02]  /*1310*/  @P3 IMAD.WIDE R12, R3, 0x4, R12 ;  /* 0x00000004030c3825 */ /* 0x000fe400078e020c */
[----:B------:R-:W4:Y:S04]  /*1320*/  @P4 LDG.E R24, desc[UR6][R24.64] ;  /* 0x0000000618184981 */ /* 0x000f28000c1e1900 */
[----:B------:R-:W4:Y:S04]  /*1330*/  @P3 LDG.E R13, desc[UR6][R12.64] ;  /* 0x000000060c0d3981 */ /* 0x000f28000c1e1900 */
[----:B------:R0:W-:Y:S04]  /*1340*/  @!P6 STS [R23+0x60], RZ ;  /* 0x000060ff1700e388 */ /* 0x0001e80000000800 */
[----:B--2---:R0:W-:Y:S04]  /*1350*/  @P6 STS [R23+0x60], R20 ;  /* 0x0000601417006388 */ /* 0x0041e80000000800 */
[----:B------:R0:W-:Y:S04]  /*1360*/  @!P2 STS [R8+0x70], RZ ;  /* 0x000070ff0800a388 */ /* 0x0001e80000000800 */
[----:B-----5:R0:W-:Y:S04]  /*1370*/  @P2 STS [R8+0x70], R17 ;  /* 0x0000701108002388 */ /* 0x0201e80000000800 */
[----:B------:R0:W-:Y:S04]  /*1380*/  @!P0 STS [R10+0x240], RZ ;  /* 0x000240ff0a008388 */ /* 0x0001e80000000800 */
[----:B---3--:R0:W-:Y:S04]  /*1390*/  @P0 STS [R10+0x240], R15 ;  /* 0x0002400f0a000388 */ /* 0x0081e80000000800 */
[----:B------:R0:W-:Y:S04]  /*13a0*/  @!P1 STS [R11+0x250], RZ ;  /* 0x000250ff0b009388 */ /* 0x0001e80000000800 */
[----:B----4-:R0:W-:Y:S04]  /*13b0*/  @P1 STS [R11+0x250], R18 ;  /* 0x000250120b001388 */ /* 0x0101e80000000800 */
[----:B------:R0:W-:Y:S04]  /*13c0*/  @!P4 STS [R7+0x2a0], RZ ;  /* 0x0002a0ff0700c388 */ /* 0x0001e80000000800 */
[----:B------:R0:W-:Y:S04]  /*13d0*/  @P4 STS [R7+0x2a0], R24 ;  /* 0x0002a01807004388 */ /* 0x0001e80000000800 */
[----:B------:R0:W-:Y:S04]  /*13e0*/  @!P3 STS [R6+0x2b0], RZ ;  /* 0x0002b0ff0600b388 */ /* 0x0001e80000000800 */
[----:B------:R0:W-:Y:S02]  /*13f0*/  @P3 STS [R6+0x2b0], R13 ;  /* 0x0002b00d06003388 */ /* 0x0001e40000000800 */
.L_x_15:
[----:B------:R-:W-:Y:S05]  /*1400*/  BSYNC.RECONVERGENT B0 ;  /* 0x0000000000007941 */ /* 0x000fea0003800200 */
.L_x_14:
[----:B------:R-:W-:Y:S06]  /*1410*/  BAR.SYNC.DEFER_BLOCKING 0x0 ;  /* 0x0000000000007b1d */ /* 0x000fec0000010000 */
[----:B------:R-:W-:Y:S05]  /*1420*/  @!P5 EXIT ;  /* 0x000000000000d94d */ /* 0x000fea0003800000 */
[----:B------:R-:W5:Y:S01]  /*1430*/  LDS R0, [R6+-0xac] ;  /* 0xffff540006007984 */ /* 0x000f620000000800 */
[----:B------:R-:W5:Y:S03]  /*1440*/  LDCU UR4, c[0x3][0x24] ;  /* 0x00c00480ff0477ac */ /* 0x000f660008000800 */
[----:B0-----:R-:W0:Y:S01]  /*1450*/  LDS R10, [R6+-0xa8] ;  /* 0xffff5800060a7984 */ /* 0x001e220000000800 */
[----:B------:R-:W0:Y:S03]  /*1460*/  LDCU.64 UR8, c[0x3][0x28] ;  /* 0x00c00500ff0877ac */ /* 0x000e260008000a00 */
[----:B------:R-:W4:Y:S01]  /*1470*/  LDS R9, [R6+-0xa4] ;  /* 0xffff5c0006097984 */ /* 0x000f220000000800 */
[----:B------:R-:W4:Y:S03]  /*1480*/  LDCU.128 UR12, c[0x3][0x30] ;  /* 0x00c00600ff0c77ac */ /* 0x000f260008000c00 */
[----:B-1----:R-:W1:Y:S04]  /*1490*/  LDS R11, [R6+-0x94] ;  /* 0xffff6c00060b7984 */ /* 0x002e680000000800 */
[----:B------:R-:W1:Y:S04]  /*14a0*/  LDS R12, [R6+-0x90] ;  /* 0xffff7000060c7984 */ /* 0x000e680000000800 */
[----:B------:R-:W1:Y:S04]  /*14b0*/  LDS R13, [R6+-0x8c] ;  /* 0xffff7400060d7984 */ /* 0x000e680000000800 */
[----:B------:R-:W1:Y:S04]  /*14c0*/  LDS R14, [R6+-0x7c] ;  /* 0xffff8400060e7984 */ /* 0x000e680000000800 */
[----:B--23--:R-:W2:Y:S04]  /*14d0*/  LDS R15, [R6+-0x78] ;  /* 0xffff8800060f7984 */ /* 0x00cea80000000800 */
[----:B------:R-:W3:Y:S04]  /*14e0*/  LDS R8, [R6+-0x74] ;  /* 0xffff8c0006087984 */ /* 0x000ee80000000800 */
[----:B------:R-:W3:Y:S01]  /*14f0*/  LDS R3, [R6+-0x1c] ;  /* 0xffffe40006037984 */ /* 0x000ee20000000800 */
[----:B-----5:R-:W-:-:S03]  /*1500*/  FFMA R7, R0, UR4, RZ ;  /* 0x0000000400077c23 */ /* 0x020fc600080000ff */
[----:B------:R-:W-:Y:S01]  /*1510*/  LDS R17, [R6+0x94] ;  /* 0x0000940006117984 */ /* 0x000fe20000000800 */
[----:B------:R-:W5:Y:S01]  /*1520*/  LDCU UR4, c[0x0][0x39c] ;  /* 0x00007380ff0477ac */ /* 0x000f620008000800 */
[----:B0-----:R-:W-:Y:S02]  /*1530*/  FFMA R10, R10, UR8, R7 ;  /* 0x000000080a0a7c23 */ /* 0x001fe40008000007 */
[----:B------:R-:W0:Y:S02]  /*1540*/  LDS R0, [R6+-0x18] ;  /* 0xffffe80006007984 */ /* 0x000e240000000800 */
[----:B----4-:R-:W-:Y:S02]  /*1550*/  FFMA R10, R9, UR9, R10 ;  /* 0x00000009090a7c23 */ /* 0x010fe4000800000a */
[----:B------:R-:W4:Y:S01]  /*1560*/  LDS R7, [R6+-0x14] ;  /* 0xffffec0006077984 */ /* 0x000f220000000800 */
[----:B------:R-:W2:Y:S01]  /*1570*/  LDCU.128 UR8, c[0x3][0x40] ;  /* 0x00c00800ff0877ac */ /* 0x000ea20008000c00 */
[----:B-1----:R-:W-:-:S02]  /*1580*/  FFMA R11, R11, UR12, R10 ;  /* 0x0000000c0b0b7c23 */ /* 0x002fc4000800000a */
[----:B------:R-:W1:Y:S02]  /*1590*/  LDS R9, [R6+-0x4] ;  /* 0xfffffc0006097984 */ /* 0x000e640000000800 */
[----:B------:R-:W-:Y:S02]  /*15a0*/  FFMA R12, R12, UR13, R11 ;  /* 0x0000000d0c0c7c23 */ /* 0x000fe4000800000b */
[----:B------:R-:W1:Y:S02]  /*15b0*/  LDS R10, [R6] ;  /* 0x00000000060a7984 */ /* 0x000e640000000800 */
[----:B------:R-:W-:Y:S02]  /*15c0*/  FFMA R13, R13, UR14, R12 ;  /* 0x0000000e0d0d7c23 */ /* 0x000fe4000800000c */
[----:B------:R-:W1:Y:S01]  /*15d0*/  LDS R11, [R6+0x4] ;  /* 0x00000400060b7984 */ /* 0x000e620000000800 */
[----:B-----5:R-:W-:Y:S02]  /*15e0*/  IMAD R5, R4, UR4, R5 ;  /* 0x0000000404057c24 */ /* 0x020fe4000f8e0205 */
[----:B------:R-:W-:Y:S01]  /*15f0*/  FFMA R14, R14, UR15, R13 ;  /* 0x0000000f0e0e7c23 */ /* 0x000fe2000800000d */
[----:B------:R-:W5:Y:S01]  /*1600*/  LDS R12, [R6+0x14] ;  /* 0x00001400060c7984 */ /* 0x000f620000000800 */
[----:B------:R-:W4:Y:S01]  /*1610*/  LDCU.128 UR12, c[0x3][0x50] ;  /* 0x00c00a00ff0c77ac */ /* 0x000f220008000c00 */
[----:B------:R-:W-:-:S02]  /*1620*/  IMAD R5, R5, UR5, R2 ;  /* 0x0000000505057c24 */ /* 0x000fc4000f8e0202 */
[----:B--2---:R-:W-:Y:S01]  /*1630*/  FFMA R15, R15, UR8, R14 ;  /* 0x000000080f0f7c23 */ /* 0x004fe2000800000e */
[----:B------:R-:W2:Y:S03]  /*1640*/  LDS R13, [R6+0x18] ;  /* 0x00001800060d7984 */ /* 0x000ea60000000800 */
[----:B---3--:R-:W-:Y:S01]  /*1650*/  FFMA R16, R8, UR9, R15 ;  /* 0x0000000908107c23 */ /* 0x008fe2000800000f */
[----:B------:R-:W3:Y:S03]  /*1660*/  LDS R14, [R6+0x1c] ;  /* 0x00001c00060e7984 */ /* 0x000ee60000000800 */
[----:B------:R-:W-:Y:S01]  /*1670*/  FFMA R3, R3, UR10, R16 ;  /* 0x0000000a03037c23 */ /* 0x000fe20008000010 */
[----:B------:R-:W3:Y:S04]  /*1680*/  LDS R8, [R6+0x74] ;  /* 0x0000740006087984 */ /* 0x000ee80000000800 */
[----:B------:R-:W3:Y:S01]  /*1690*/  LDS R15, [R6+0x78] ;  /* 0x00007800060f7984 */ /* 0x000ee20000000800 */
[----:B0-----:R-:W-:Y:S01]  /*16a0*/  FFMA R16, R0, UR11, R3 ;  /* 0x0000000b00107c23 */ /* 0x001fe20008000003 */
[----:B------:R-:W5:Y:S02]  /*16b0*/  LDCU.128 UR8, c[0x3][0x60] ;  /* 0x00c00c00ff0877ac */ /* 0x000f640008000c00 */
[----:B------:R-:W0:Y:S01]  /*16c0*/  LDS R0, [R6+0x7c] ;  /* 0x00007c0006007984 */ /* 0x000e220000000800 */
[----:B----4-:R-:W-:-:S03]  /*16d0*/  FFMA R16, R7, UR12, R16 ;  /* 0x0000000c07107c23 */ /* 0x010fc60008000010 */
[----:B------:R-:W4:Y:S01]  /*16e0*/  LDS R3, [R6+0x8c] ;  /* 0x00008c0006037984 */ /* 0x000f220000000800 */
[----:B-1----:R-:W-:-:S03]  /*16f0*/  FFMA R9, R9, UR13, R16 ;  /* 0x0000000d09097c23 */ /* 0x002fc60008000010 */
[----:B------:R-:W1:Y:S01]  /*1700*/  LDS R7, [R6+0x90] ;  /* 0x0000900006077984 */ /* 0x000e620000000800 */
[----:B------:R-:W-:-:S03]  /*1710*/  FFMA R10, R10, UR14, R9 ;  /* 0x0000000e0a0a7c23 */ /* 0x000fc60008000009 */
[----:B------:R-:W1:Y:S01]  /*1720*/  LDS R19, [R6+0xa4] ;  /* 0x0000a40006137984 */ /* 0x000e620000000800 */
[----:B------:R-:W-:Y:S01]  /*1730*/  FFMA R11, R11, UR15, R10 ;  /* 0x0000000f0b0b7c23 */ /* 0x000fe2000800000a */
[----:B------:R-:W0:Y:S02]  /*1740*/  LDCU.128 UR12, c[0x3][0x70] ;  /* 0x00c00e00ff0c77ac */ /* 0x000e240008000c00 */
[----:B------:R-:W-:Y:S01]  /*1750*/  LDS R21, [R6+0xac] ;  /* 0x0000ac0006157984 */ /* 0x000fe20000000800 */
[----:B-----5:R-:W-:-:S03]  /*1760*/  FFMA R12, R12, UR8, R11 ;  /* 0x000000080c0c7c23 */ /* 0x020fc6000800000b */
[----:B------:R-:W5:Y:S01]  /*1770*/  LDS R11, [R6+0xa8] ;  /* 0x0000a800060b7984 */ /* 0x000f620000000800 */
[----:B--2---:R-:W-:-:S04]  /*1780*/  FFMA R13, R13, UR9, R12 ;  /* 0x000000090d0d7c23 */ /* 0x004fc8000800000c */
[----:B---3--:R-:W-:-:S04]  /*1790*/  FFMA R13, R14, UR10, R13 ;  /* 0x0000000a0e0d7c23 */ /* 0x008fc8000800000d */
[----:B------:R-:W-:Y:S01]  /*17a0*/  FFMA R8, R8, UR11, R13 ;  /* 0x0000000b08087c23 */ /* 0x000fe2000800000d */
[----:B------:R-:W2:Y:S03]  /*17b0*/  LDCU.128 UR8, c[0x3][0x80] ;  /* 0x00c01000ff0877ac */ /* 0x000ea60008000c00 */
[----:B0-----:R-:W-:Y:S02]  /*17c0*/  FFMA R15, R15, UR12, R8 ;  /* 0x0000000c0f0f7c23 */ /* 0x001fe40008000008 */
[----:B------:R-:W0:Y:S02]  /*17d0*/  LDC.64 R8, c[0x0][0x388] ;  /* 0x0000e200ff087b82 */ /* 0x000e240000000a00 */
[----:B------:R-:W-:-:S04]  /*17e0*/  FFMA R0, R0, UR13, R15 ;  /* 0x0000000d00007c23 */ /* 0x000fc8000800000f */
[----:B----4-:R-:W-:-:S04]  /*17f0*/  FFMA R0, R3, UR14, R0 ;  /* 0x0000000e03007c23 */ /* 0x010fc80008000000 */
[----:B-1----:R-:W-:-:S04]  /*1800*/  FFMA R0, R7, UR15, R0 ;  /* 0x0000000f07007c23 */ /* 0x002fc80008000000 */
[----:B--2---:R-:W-:-:S04]  /*1810*/  FFMA R0, R17, UR8, R0 ;  /* 0x0000000811007c23 */ /* 0x004fc80008000000 */
[----:B------:R-:W-:-:S04]  /*1820*/  FFMA R0, R19, UR9, R0 ;  /* 0x0000000913007c23 */ /* 0x000fc80008000000 */
[----:B-----5:R-:W-:Y:S01]  /*1830*/  FFMA R0, R11, UR10, R0 ;  /* 0x0000000a0b007c23 */ /* 0x020fe20008000000 */
[----:B0-----:R-:W-:-:S04]  /*1840*/  IMAD.WIDE R8, R5, 0x4, R8 ;  /* 0x0000000405087825 */ /* 0x001fc800078e0208 */
[----:B------:R-:W-:-:S05]  /*1850*/  FFMA R21, R21, UR11, R0 ;  /* 0x0000000b15157c23 */ /* 0x000fca0008000000 */
[----:B------:R-:W-:Y:S01]  /*1860*/  STG.E desc[UR6][R8.64], R21 ;  /* 0x0000001508007986 */ /* 0x000fe2000c101906 */
[----:B------:R-:W-:Y:S05]  /*1870*/  EXIT ;  /* 0x000000000000794d */ /* 0x000fea0003800000 */
.L_x_16:
[----:B------:R-:W-:-:S00]  /*1880*/  BRA `(.L_x_16) ;  /* 0xfffffffc00fc7947 */ /* 0x000fc0000383ffff */
[----:B------:R-:W-:-:S00]  /*1890*/  NOP ;  /* 0x0000000000007918 */ /* 0x000fc00000000000 */
        /* <DEDUP_REMOVED lines=14> */
.L_x_82:


//--------------------- .text._Z18kernel3D_unrollingPfS_S_iiii --------------------------
	.section	.text._Z18kernel3D_unrollingPfS_S_iiii,"ax",@progbits
	.align	128
        .global         _Z18kernel3D_unrollingPfS_S_iiii
        .type           _Z18kernel3D_unrollingPfS_S_iiii,@function
        .size           _Z18kernel3D_unrollingPfS_S_iiii,(.L_x_83 - _Z18kernel3D_unrollingPfS_S_iiii)
        .other          _Z18kernel3D_unrollingPfS_S_iiii,@"STO_CUDA_ENTRY STV_DEFAULT"
_Z18kernel3D_unrollingPfS_S_iiii:
.text._Z18kernel3D_unrollingPfS_S_iiii:
[----:B------:R-:W-:Y:S01]  /*0000*/  LDC R1, c[0x0][0x37c] ;  /* 0x0000df00ff017b82 */ /* 0x000fe20000000800 */
[----:B------:R-:W0:Y:S07]  /*0010*/  S2R R5, SR_TID.Y ;  /* 0x0000000000057919 */ /* 0x000e2e0000002200 */
[----:B------:R-:W1:Y:S01]  /*0020*/  LDC R2, c[0x0][0x360] ;  /* 0x0000d800ff027b82 */ /* 0x000e620000000800 */
[----:B------:R-:W2:Y:S01]  /*0030*/  LDCU.64 UR8, c[0x0][0x398] ;  /* 0x00007300ff0877ac */ /* 0x000ea20008000a00 */
[----:B------:R-:W1:Y:S01]  /*0040*/  S2R R3, SR_TID.X ;  /* 0x0000000000037919 */ /* 0x000e620000002100 */
[----:B------:R-:W3:Y:S01]  /*0050*/  LDCU UR7, c[0x0][0x3a0] ;  /* 0x00007400ff0777ac */ /* 0x000ee20008000800 */
[----:B------:R-:W4:Y:S04]  /*0060*/  S2R R7, SR_TID.Z ;  /* 0x0000000000077919 */ /* 0x000f280000002300 */
[----:B------:R-:W0:Y:S08]  /*0070*/  S2UR UR5, SR_CTAID.Y ;  /* 0x00000000000579c3 */ /* 0x000e300000002600 */
[----:B------:R-:W0:Y:S08]  /*0080*/  LDC R0, c[0x0][0x364] ;  /* 0x0000d900ff007b82 */ /* 0x000e300000000800 */
[----:B------:R-:W1:Y:S08]  /*0090*/  S2UR UR4, SR_CTAID.X ;  /* 0x00000000000479c3 */ /* 0x000e700000002500 */
[----:B------:R-:W4:Y:S08]  /*00a0*/  S2UR UR6, SR_CTAID.Z ;  /* 0x00000000000679c3 */ /* 0x000f300000002700 */
[----:B------:R-:W4:Y:S01]  /*00b0*/  LDC R4, c[0x0][0x368] ;  /* 0x0000da00ff047b82 */ /* 0x000f220000000800 */
[----:B0-----:R-:W-:-:S05]  /*00c0*/  IMAD R0, R0, UR5, R5 ;  /* 0x0000000500007c24 */ /* 0x001fca000f8e0205 */
[----:B--2---:R-:W-:Y:S01]  /*00d0*/  ISETP.GE.AND P0, PT, R0, UR9, PT ;  /* 0x0000000900007c0c */ /* 0x004fe2000bf06270 */
[----:B-1----:R-:W-:-:S05]  /*00e0*/  IMAD R2, R2, UR4, R3 ;  /* 0x0000000402027c24 */ /* 0x002fca000f8e0203 */
[----:B------:R-:W-:Y:S01]  /*00f0*/  ISETP.GE.OR P0, PT, R2, UR8, P0 ;  /* 0x0000000802007c0c */ /* 0x000fe20008706670 */
[----:B----4-:R-:W-:-:S05]  /*0100*/  IMAD R3, R4, UR6, R7 ;  /* 0x0000000604037c24 */ /* 0x010fca000f8e0207 */
[----:B---3--:R-:W-:-:S13]  /*0110*/  ISETP.GE.OR P0, PT, R3, UR7, P0 ;  /* 0x0000000703007c0c */ /* 0x008fda0008706670 */
[----:B------:R-:W-:Y:S05]  /*0120*/  @P0 EXIT ;  /* 0x000000000000094d */ /* 0x000fea0003800000 */
[----:B------:R-:W0:Y:S01]  /*0130*/  LDCU UR4, c[0x0][0x3a4] ;  /* 0x00007480ff0477ac */ /* 0x000e220008000800 */
[----:B------:R-:W-:Y:S01]  /*0140*/  IMAD.MOV.U32 R7, RZ, RZ, RZ ;  /* 0x000000ffff077224 */ /* 0x000fe200078e00ff */
[----:B------:R-:W1:Y:S01]  /*0150*/  LDCU.64 UR8, c[0x0][0x358] ;  /* 0x00006b00ff0877ac */ /* 0x000e620008000a00 */
[----:B0-----:R-:W-:-:S04]  /*0160*/  USHF.R.S32.HI UR7, URZ, 0x1, UR4 ;  /* 0x00000001ff077899 */ /* 0x001fc80008011404 */
[----:B------:R-:W-:-:S09]  /*0170*/  UISETP.GE.AND UP0, UPT, UR7, URZ, UPT ;  /* 0x000000ff0700728c */ /* 0x000fd2000bf06270 */
[----:B-1----:R-:W-:Y:S05]  /*0180*/  BRA.U !UP0, `(.L_x_17) ;  /* 0x0000000908c87547 */ /* 0x002fea000b800000 */
[----:B------:R-:W-:Y:S01]  /*0190*/  UIADD3 UR5, UPT, UPT, -UR7, URZ, URZ ;  /* 0x000000ff07057290 */ /* 0x000fe2000fffe1ff */
[----:B------:R-:W-:Y:S01]  /*01a0*/  IMAD.MOV.U32 R7, RZ, RZ, RZ ;  /* 0x000000ffff077224 */ /* 0x000fe200078e00ff */
[----:B------:R-:W-:-:S04]  /*01b0*/  ULOP3.LUT UR4, UR4, 0xfffffffe, URZ, 0xc0, !UPT ;  /* 0xfffffffe04047892 */ /* 0x000fc8000f8ec0ff */
[----:B------:R-:W-:-:S08]  /*01c0*/  MOV R4, UR5 ;  /* 0x0000000500047c02 */ /* 0x000fd00008000f00 */
.L_x_27:
[----:B------:R-:W0:Y:S01]  /*01d0*/  LDCU UR5, c[0x0][0x3a0] ;  /* 0x00007400ff0577ac */ /* 0x000e220008000800 */
[----:B------:R-:W-:Y:S01]  /*01e0*/  IMAD.IADD R6, R3, 0x1, R4 ;  /* 0x0000000103067824 */ /* 0x000fe200078e0204 */
[----:B------:R-:W-:Y:S04]  /*01f0*/  BSSY.RECONVERGENT B0, `(.L_x_18) ;  /* 0x00000a8000007945 */ /* 0x000fe80003800200 */
[----:B0-----:R-:W-:-:S04]  /*0200*/  ISETP.GE.AND P0, PT, R6, UR5, PT ;  /* 0x0000000506007c0c */ /* 0x001fc8000bf06270 */
[----:B------:R-:W-:-:S13]  /*0210*/  ISETP.LT.OR P0, PT, R6, RZ, P0 ;  /* 0x000000ff0600720c */ /* 0x000fda0000701670 */
[----:B------:R-:W-:Y:S05]  /*0220*/  @P0 BRA `(.L_x_19) ;  /* 0x0000000800900947 */ /* 0x000fea0003800000 */
[----:B------:R-:W0:Y:S01]  /*0230*/  LDC R5, c[0x0][0x3a4] ;  /* 0x0000e900ff057b82 */ /* 0x000e220000000800 */
[----:B------:R-:W-:Y:S02]  /*0240*/  UIADD3 UR5, UPT, UPT, -UR7, URZ, URZ ;  /* 0x000000ff07057290 */ /* 0x000fe4000fffe1ff */
[----:B------:R-:W-:-:S05]  /*0250*/  IADD3 R8, PT, PT, R4, UR7, RZ ;  /* 0x0000000704087c10 */ /* 0x000fca000fffe0ff */
[----:B0-----:R-:W-:Y:S02]  /*0260*/  IMAD R8, R8, R5, UR7 ;  /* 0x0000000708087e24 */ /* 0x001fe4000f8e0205 */
[----:B------:R-:W-:-:S07]  /*0270*/  IMAD.U32 R5, RZ, RZ, UR5 ;  /* 0x00000005ff057e24 */ /* 0x000fce000f8e00ff */
.L_x_26:
[----:B------:R-:W0:Y:S01]  /*0280*/  LDC R10, c[0x0][0x39c] ;  /* 0x0000e700ff0a7b82 */ /* 0x000e220000000800 */
[----:B------:R-:W-:Y:S01]  /*0290*/  IADD3 R11, PT, PT, R0, R5, RZ ;  /* 0x00000005000b7210 */ /* 0x000fe20007ffe0ff */
[----:B------:R-:W-:Y:S03]  /*02a0*/  BSSY.RECONVERGENT B1, `(.L_x_20) ;  /* 0x0000099000017945 */ /* 0x000fe60003800200 */
[----:B0-----:R-:W-:-:S04]  /*02b0*/  ISETP.GE.AND P0, PT, R11, R10, PT ;  /* 0x0000000a0b00720c */ /* 0x001fc80003f06270 */
[----:B------:R-:W-:-:S13]  /*02c0*/  ISETP.LT.OR P0, PT, R11, RZ, P0 ;  /* 0x000000ff0b00720c */ /* 0x000fda0000701670 */
[----:B------:R-:W-:Y:S05]  /*02d0*/  @P0 BRA `(.L_x_21) ;  /* 0x0000000800540947 */ /* 0x000fea0003800000 */
[----:B------:R-:W0:Y:S01]  /*02e0*/  LDCU UR5, c[0x0][0x3a4] ;  /* 0x00007480ff0577ac */ /* 0x000e220008000800 */
[----:B------:R-:W-:Y:S02]  /*02f0*/  IMAD.IADD R9, R8, 0x1, R5 ;  /* 0x0000000108097824 */ /* 0x000fe400078e0205 */
[----:B------:R-:W-:Y:S01]  /*0300*/  IMAD R10, R6, R10, R11 ;  /* 0x0000000a060a7224 */ /* 0x000fe200078e020b */
[----:B------:R-:W-:Y:S02]  /*0310*/  UISETP.GE.U32.AND UP0, UPT, UR4, 0x7, UPT ;  /* 0x000000070400788c */ /* 0x000fe4000bf06070 */
[----:B------:R-:W-:-:S06]  /*0320*/  UIADD3 UR6, UPT, UPT, -UR7, URZ, URZ ;  /* 0x000000ff07067290 */ /* 0x000fcc000fffe1ff */
[----:B------:R-:W-:Y:S01]  /*0330*/  MOV R16, UR6 ;  /* 0x0000000600107c02 */ /* 0x000fe20008000f00 */
[----:B0-----:R-:W-:-:S04]  /*0340*/  IMAD R19, R9, UR5, RZ ;  /* 0x0000000509137c24 */ /* 0x001fc8000f8e02ff */
[----:B------:R-:W-:Y:S01]  /*0350*/  VIADD R9, R19, UR7 ;  /* 0x0000000713097c36 */ /* 0x000fe20008000000 */
[----:B------:R-:W-:Y:S06]  /*0360*/  BRA.U !UP0, `(.L_x_22) ;  /* 0x0000000508107547 */ /* 0x000fec000b800000 */
[----:B------:R-:W0:Y:S01]  /*0370*/  LDCU UR10, c[0x0][0x398] ;  /* 0x00007300ff0a77ac */ /* 0x000e220008000800 */
[----:B------:R-:W-:Y:S01]  /*0380*/  IADD3 R11, PT, PT, R2, -UR7, RZ ;  /* 0x80000007020b7c10 */ /* 0x000fe2000fffe0ff */
[----:B------:R-:W-:Y:S01]  /*0390*/  UIADD3 UR5, UPT, UPT, UR4, 0x1, URZ ;  /* 0x0000000104057890 */ /* 0x000fe2000fffe0ff */
[----:B------:R-:W1:Y:S03]  /*03a0*/  LDCU UR11, c[0x0][0x398] ;  /* 0x00007300ff0b77ac */ /* 0x000e660008000800 */
[----:B------:R-:W-:Y:S02]  /*03b0*/  ULOP3.LUT UR5, UR5, 0xfffffff8, URZ, 0xc0, !UPT ;  /* 0xfffffff805057892 */ /* 0x000fe4000f8ec0ff */
[----:B------:R-:W-:Y:S02]  /*03c0*/  UIADD3 UR6, UPT, UPT, -UR7, 0x3, URZ ;  /* 0x0000000307067890 */ /* 0x000fe4000fffe1ff */
[----:B------:R-:W-:Y:S01]  /*03d0*/  UIADD3 UR5, UPT, UPT, -UR5, URZ, URZ ;  /* 0x000000ff05057290 */ /* 0x000fe2000fffe1ff */
[----:B0-----:R-:W-:-:S11]  /*03e0*/  IMAD R17, R10, UR10, R11 ;  /* 0x0000000a0a117c24 */ /* 0x001fd6000f8e020b */
.L_x_23:
[----:B------:R-:W0:Y:S01]  /*03f0*/  LDC.64 R14, c[0x0][0x380] ;  /* 0x0000e000ff0e7b82 */ /* 0x000e220000000a00 */
[C---:B-1----:R-:W-:Y:S01]  /*0400*/  ISETP.GE.AND P4, PT, R11.reuse, UR11, PT ;  /* 0x0000000b0b007c0c */ /* 0x042fe2000bf86270 */
[----:B------:R-:W-:-:S03]  /*0410*/  VIADD R20, R11, 0x1 ;  /* 0x000000010b147836 */ /* 0x000fc60000000000 */
[----:B------:R-:W-:Y:S02]  /*0420*/  ISETP.LT.OR P4, PT, R11, RZ, P4 ;  /* 0x000000ff0b00720c */ /* 0x000fe40002781670 */
[C---:B------:R-:W-:Y:S01]  /*0430*/  ISETP.GE.AND P0, PT, R20.reuse, UR11, PT ;  /* 0x0000000b14007c0c */ /* 0x040fe2000bf06270 */
[----:B------:R-:W1:Y:S03]  /*0440*/  LDC.64 R12, c[0x0][0x390] ;  /* 0x0000e400ff0c7b82 */ /* 0x000e660000000a00 */
[----:B------:R-:W-:Y:S01]  /*0450*/  ISETP.LT.OR P0, PT, R20, RZ, P0 ;  /* 0x000000ff1400720c */ /* 0x000fe20000701670 */
[----:B0-----:R-:W-:-:S06]  /*0460*/  IMAD.WIDE R14, R17, 0x4, R14 ;  /* 0x00000004110e7825 */ /* 0x001fcc00078e020e */
[----:B------:R-:W2:Y:S01]  /*0470*/  @!P4 LDG.E R16, desc[UR8][R14.64] ;  /* 0x000000080e10c981 */ /* 0x000ea2000c1e1900 */
[----:B-1----:R-:W-:-:S05]  /*0480*/  IMAD.WIDE R12, R19, 0x4, R12 ;  /* 0x00000004130c7825 */ /* 0x002fca00078e020c */
[----:B------:R-:W3:Y:S04]  /*0490*/  @!P0 LDG.E R24, desc[UR8][R14.64+0x4] ;  /* 0x000004080e188981 */ /* 0x000ee8000c1e1900 */
[----:B------:R-:W2:Y:S04]  /*04a0*/  @!P4 LDG.E R18, desc[UR8][R12.64] ;  /* 0x000000080c12c981 */ /* 0x000ea8000c1e1900 */
[----:B------:R-:W3:Y:S01]  /*04b0*/  @!P0 LDG.E R22, desc[UR8][R12.64+0x4] ;  /* 0x000004080c168981 */ /* 0x000ee2000c1e1900 */
[C---:B------:R-:W-:Y:S01]  /*04c0*/  IADD3 R20, PT, PT, R11.reuse, 0x2, RZ ;  /* 0x000000020b147810 */ /* 0x040fe20007ffe0ff */
[----:B------:R-:W-:-:S03]  /*04d0*/  VIADD R21, R11, 0x3 ;  /* 0x000000030b157836 */ /* 0x000fc60000000000 */
[C---:B------:R-:W-:Y:S02]  /*04e0*/  ISETP.GE.AND P3, PT, R20.reuse, UR11, PT ;  /* 0x0000000b14007c0c */ /* 0x040fe4000bf66270 */
[----:B------:R-:W-:Y:S02]  /*04f0*/  IADD3 R23, PT, PT, R11, 0x4, RZ ;  /* 0x000000040b177810 */ /* 0x000fe40007ffe0ff */
[----:B------:R-:W-:Y:S02]  /*0500*/  ISETP.GE.AND P2, PT, R21, UR11, PT ;  /* 0x0000000b15007c0c */ /* 0x000fe4000bf46270 */
[----:B------:R-:W-:Y:S01]  /*0510*/  ISETP.LT.OR P3, PT, R20, RZ, P3 ;  /* 0x000000ff1400720c */ /* 0x000fe20001f61670 */
[----:B------:R-:W-:Y:S01]  /*0520*/  VIADD R20, R11, 0x5 ;  /* 0x000000050b147836 */ /* 0x000fe20000000000 */
[----:B------:R-:W-:Y:S02]  /*0530*/  ISETP.GE.AND P1, PT, R23, UR11, PT ;  /* 0x0000000b17007c0c */ /* 0x000fe4000bf26270 */
[----:B------:R-:W-:-:S02]  /*0540*/  ISETP.LT.OR P2, PT, R21, RZ, P2 ;  /* 0x000000ff1500720c */ /* 0x000fc40001741670 */
[----:B------:R-:W-:Y:S02]  /*0550*/  ISETP.LT.OR P1, PT, R23, RZ, P1 ;  /* 0x000000ff1700720c */ /* 0x000fe40000f21670 */
[C---:B------:R-:W-:Y:S01]  /*0560*/  IADD3 R21, PT, PT, R11.reuse, 0x6, RZ ;  /* 0x000000060b157810 */ /* 0x040fe20007ffe0ff */
[----:B------:R-:W-:-:S03]  /*0570*/  VIADD R23, R11, 0x7 ;  /* 0x000000070b177836 */ /* 0x000fc60000000000 */
[----:B------:R-:W-:Y:S02]  /*0580*/  ISETP.GE.AND P6, PT, R21, UR11, PT ;  /* 0x0000000b15007c0c */ /* 0x000fe4000bfc6270 */
[----:B------:R-:W-:Y:S02]  /*0590*/  ISETP.GE.AND P5, PT, R23, UR11, PT ;  /* 0x0000000b17007c0c */ /* 0x000fe4000bfa6270 */
[----:B------:R-:W-:Y:S02]  /*05a0*/  ISETP.LT.OR P6, PT, R21, RZ, P6 ;  /* 0x000000ff1500720c */ /* 0x000fe400037c1670 */
[----:B------:R-:W4:Y:S01]  /*05b0*/  @!P2 LDG.E R21, desc[UR8][R12.64+0xc] ;  /* 0x00000c080c15a981 */ /* 0x000f22000c1e1900 */
[----:B------:R-:W-:-:S03]  /*05c0*/  ISETP.LT.OR P5, PT, R23, RZ, P5 ;  /* 0x000000ff1700720c */ /* 0x000fc60002fa1670 */
[----:B------:R-:W5:Y:S07]  /*05d0*/  @!P1 LDG.E R23, desc[UR8][R12.64+0x10] ;  /* 0x000010080c179981 */ /* 0x000f6e000c1e1900 */
[----:B------:R-:W5:Y:S04]  /*05e0*/  @!P6 LDG.E R26, desc[UR8][R14.64+0x18] ;  /* 0x000018080e1ae981 */ /* 0x000f68000c1e1900 */
[----:B------:R-:W5:Y:S04]  /*05f0*/  @!P6 LDG.E R27, desc[UR8][R12.64+0x18] ;  /* 0x000018080c1be981 */ /* 0x000f68000c1e1900 */
[----:B------:R-:W5:Y:S04]  /*0600*/  @!P5 LDG.E R28, desc[UR8][R14.64+0x1c] ;  /* 0x00001c080e1cd981 */ /* 0x000f68000c1e1900 */
[----:B------:R-:W5:Y:S01]  /*0610*/  @!P5 LDG.E R29, desc[UR8][R12.64+0x1c] ;  /* 0x00001c080c1dd981 */ /* 0x000f62000c1e1900 */
[----:B--2---:R-:W-:Y:S01]  /*0620*/  @!P4 FFMA R7, R16, R18, R7 ;  /* 0x000000121007c223 */ /* 0x004fe20000000007 */
[----:B------:R-:W-:-:S02]  /*0630*/  ISETP.GE.AND P4, PT, R20, UR11, PT ;  /* 0x0000000b14007c0c */ /* 0x000fc4000bf86270 */
[----:B------:R-:W2:Y:S02]  /*0640*/  @!P3 LDG.E R18, desc[UR8][R14.64+0x8] ;  /* 0x000008080e12b981 */ /* 0x000ea4000c1e1900 */
[----:B------:R-:W-:Y:S02]  /*0650*/  ISETP.LT.OR P4, PT, R20, RZ, P4 ;  /* 0x000000ff1400720c */ /* 0x000fe40002781670 */
[----:B------:R-:W2:Y:S01]  /*0660*/  @!P3 LDG.E R16, desc[UR8][R12.64+0x8] ;  /* 0x000008080c10b981 */ /* 0x000ea2000c1e1900 */
[----:B---3--:R-:W-:-:S03]  /*0670*/  @!P0 FFMA R7, R24, R22, R7 ;  /* 0x0000001618078223 */ /* 0x008fc60000000007 */
[----:B------:R-:W4:Y:S04]  /*0680*/  @!P2 LDG.E R20, desc[UR8][R14.64+0xc] ;  /* 0x00000c080e14a981 */ /* 0x000f28000c1e1900 */
[----:B------:R-:W5:Y:S04]  /*0690*/  @!P1 LDG.E R22, desc[UR8][R14.64+0x10] ;  /* 0x000010080e169981 */ /* 0x000f68000c1e1900 */
[----:B------:R-:W3:Y:S04]  /*06a0*/  @!P4 LDG.E R24, desc[UR8][R14.64+0x14] ;  /* 0x000014080e18c981 */ /* 0x000ee8000c1e1900 */
[----:B------:R-:W3:Y:S01]  /*06b0*/  @!P4 LDG.E R25, desc[UR8][R12.64+0x14] ;  /* 0x000014080c19c981 */ /* 0x000ee2000c1e1900 */
[----:B------:R-:W-:-:S04]  /*06c0*/  UIADD3 UR5, UPT, UPT, UR5, 0x8, URZ ;  /* 0x0000000805057890 */ /* 0x000fc8000fffe0ff */
[----:B------:R-:W-:Y:S01]  /*06d0*/  UISETP.NE.AND UP0, UPT, UR5, URZ, UPT ;  /* 0x000000ff0500728c */ /* 0x000fe2000bf05270 */
[----:B------:R-:W-:Y:S01]  /*06e0*/  IADD3 R11, PT, PT, R11, 0x8, RZ ;  /* 0x000000080b0b7810 */ /* 0x000fe20007ffe0ff */
[----:B------:R-:W-:Y:S01]  /*06f0*/  VIADD R17, R17, 0x8 ;  /* 0x0000000811117836 */ /* 0x000fe20000000000 */
[----:B------:R-:W-:Y:S01]  /*0700*/  IADD3 R19, PT, PT, R19, 0x8, RZ ;  /* 0x0000000813137810 */ /* 0x000fe20007ffe0ff */
[----:B------:R-:W-:Y:S01]  /*0710*/  UIADD3 UR6, UPT, UPT, UR6, 0x8, URZ ;  /* 0x0000000806067890 */ /* 0x000fe2000fffe0ff */
[----:B--2---:R-:W-:-:S04]  /*0720*/  @!P3 FFMA R7, R18, R16, R7 ;  /* 0x000000101207b223 */ /* 0x004fc80000000007 */
[----:B----4-:R-:W-:-:S04]  /*0730*/  @!P2 FFMA R7, R20, R21, R7 ;  /* 0x000000151407a223 */ /* 0x010fc80000000007 */
[----:B-----5:R-:W-:-:S04]  /*0740*/  @!P1 FFMA R7, R22, R23, R7 ;  /* 0x0000001716079223 */ /* 0x020fc80000000007 */
[----:B---3--:R-:W-:-:S04]  /*0750*/  @!P4 FFMA R7, R24, R25, R7 ;  /* 0x000000191807c223 */ /* 0x008fc80000000007 */
[----:B------:R-:W-:-:S04]  /*0760*/  @!P6 FFMA R7, R26, R27, R7 ;  /* 0x0000001b1a07e223 */ /* 0x000fc80000000007 */
[----:B------:R-:W-:Y:S01]  /*0770*/  @!P5 FFMA R7, R28, R29, R7 ;  /* 0x0000001d1c07d223 */ /* 0x000fe20000000007 */
[----:B------:R-:W-:Y:S06]  /*0780*/  BRA.U UP0, `(.L_x_23) ;  /* 0xfffffffd00187547 */ /* 0x000fec000b83ffff */
[----:B------:R-:W-:-:S06]  /*0790*/  UIADD3 UR6, UPT, UPT, UR6, -0x3, URZ ;  /* 0xfffffffd06067890 */ /* 0x000fcc000fffe0ff */
[----:B------:R-:W-:-:S07]  /*07a0*/  IMAD.U32 R16, RZ, RZ, UR6 ;  /* 0x00000006ff107e24 */ /* 0x000fce000f8e00ff */
.L_x_22:
[----:B------:R-:W0:Y:S01]  /*07b0*/  LDCU UR6, c[0x0][0x3a4] ;  /* 0x00007480ff0677ac */ /* 0x000e220008000800 */
[----:B------:R-:W1:Y:S01]  /*07c0*/  LDC R11, c[0x0][0x398] ;  /* 0x0000e600ff0b7b82 */ /* 0x000e620000000800 */
[----:B0-----:R-:W-:Y:S02]  /*07d0*/  ULOP3.LUT UR5, UR6, 0x6, URZ, 0xc0, !UPT ;  /* 0x0000000606057892 */ /* 0x001fe4000f8ec0ff */
[----:B------:R-:W-:Y:S02]  /*07e0*/  ULOP3.LUT UP1, URZ, UR6, 0x2, URZ, 0xc0, !UPT ;  /* 0x0000000206ff7892 */ /* 0x000fe4000f82c0ff */
[----:B------:R-:W-:-:S09]  /*07f0*/  UISETP.GE.U32.AND UP0, UPT, UR5, 0x3, UPT ;  /* 0x000000030500788c */ /* 0x000fd2000bf06070 */
[----:B------:R-:W-:Y:S05]  /*0800*/  BRA.U !UP0, `(.L_x_24) ;  /* 0x0000000108807547 */ /* 0x000fea000b800000 */
[----:B------:R-:W0:Y:S01]  /*0810*/  LDCU UR5, c[0x0][0x398] ;  /* 0x00007300ff0577ac */ /* 0x000e220008000800 */
[----:B------:R-:W2:Y:S01]  /*0820*/  LDC.64 R14, c[0x0][0x380] ;  /* 0x0000e000ff0e7b82 */ /* 0x000ea20000000a00 */
[----:B------:R-:W-:Y:S01]  /*0830*/  IADD3 R21, PT, PT, R2, R16, RZ ;  /* 0x0000001002157210 */ /* 0x000fe20007ffe0ff */
[----:B------:R-:W-:-:S03]  /*0840*/  IMAD.IADD R19, R9, 0x1, R16 ;  /* 0x0000000109137824 */ /* 0x000fc600078e0210 */
[C---:B------:R-:W-:Y:S01]  /*0850*/  IADD3 R20, PT, PT, R21.reuse, 0x2, RZ ;  /* 0x0000000215147810 */ /* 0x040fe20007ffe0ff */
[C---:B------:R-:W-:Y:S01]  /*0860*/  VIADD R17, R21.reuse, 0x1 ;  /* 0x0000000115117836 */ /* 0x040fe20000000000 */
[C---:B------:R-:W-:Y:S01]  /*0870*/  IADD3 R18, PT, PT, R21.reuse, 0x3, RZ ;  /* 0x0000000315127810 */ /* 0x040fe20007ffe0ff */
[----:B------:R-:W3:Y:S01]  /*0880*/  LDC.64 R12, c[0x0][0x390] ;  /* 0x0000e400ff0c7b82 */ /* 0x000ee20000000a00 */
[----:B0-----:R-:W-:Y:S02]  /*0890*/  ISETP.GE.AND P0, PT, R21, UR5, PT ;  /* 0x0000000515007c0c */ /* 0x001fe4000bf06270 */
[----:B------:R-:W-:Y:S02]  /*08a0*/  ISETP.GE.AND P1, PT, R17, UR5, PT ;  /* 0x0000000511007c0c */ /* 0x000fe4000bf26270 */
[----:B------:R-:W-:Y:S02]  /*08b0*/  ISETP.LT.OR P0, PT, R21, RZ, P0 ;  /* 0x000000ff1500720c */ /* 0x000fe40000701670 */
[----:B------:R-:W-:Y:S01]  /*08c0*/  ISETP.LT.OR P1, PT, R17, RZ, P1 ;  /* 0x000000ff1100720c */ /* 0x000fe20000f21670 */
[----:B------:R-:W-:Y:S01]  /*08d0*/  IMAD R17, R10, UR5, R21 ;  /* 0x000000050a117c24 */ /* 0x000fe2000f8e0215 */
[----:B------:R-:W-:-:S02]  /*08e0*/  ISETP.GE.AND P2, PT, R20, UR5, PT ;  /* 0x0000000514007c0c */ /* 0x000fc4000bf46270 */
[----:B------:R-:W-:Y:S01]  /*08f0*/  ISETP.GE.AND P3, PT, R18, UR5, PT ;  /* 0x0000000512007c0c */ /* 0x000fe2000bf66270 */
[----:B--2---:R-:W-:Y:S01]  /*0900*/  IMAD.WIDE R14, R17, 0x4, R14 ;  /* 0x00000004110e7825 */ /* 0x004fe200078e020e */
[----:B------:R-:W-:Y:S02]  /*0910*/  ISETP.LT.OR P2, PT, R20, RZ, P2 ;  /* 0x000000ff1400720c */ /* 0x000fe40001741670 */
[----:B------:R-:W-:Y:S01]  /*0920*/  ISETP.LT.OR P3, PT, R18, RZ, P3 ;  /* 0x000000ff1200720c */ /* 0x000fe20001f61670 */
[----:B---3--:R-:W-:Y:S02]  /*0930*/  IMAD.WIDE R12, R19, 0x4, R12 ;  /* 0x00000004130c7825 */ /* 0x008fe400078e020c */
[----:B------:R-:W2:Y:S04]  /*0940*/  @!P0 LDG.E R18, desc[UR8][R14.64] ;  /* 0x000000080e128981 */ /* 0x000ea8000c1e1900 */
[----:B------:R-:W2:Y:S04]  /*0950*/  @!P0 LDG.E R17, desc[UR8][R12.64] ;  /* 0x000000080c118981 */ /* 0x000ea8000c1e1900 */
[----:B------:R-:W3:Y:S04]  /*0960*/  @!P1 LDG.E R20, desc[UR8][R14.64+0x4] ;  /* 0x000004080e149981 */ /* 0x000ee8000c1e1900 */
[----:B------:R-:W3:Y:S04]  /*0970*/  @!P1 LDG.E R19, desc[UR8][R12.64+0x4] ;  /* 0x000004080c139981 */ /* 0x000ee8000c1e1900 */
[----:B------:R-:W4:Y:S04]  /*0980*/  @!P2 LDG.E R22, desc[UR8][R14.64+0x8] ;  /* 0x000008080e16a981 */ /* 0x000f28000c1e1900 */
[----:B------:R-:W4:Y:S04]  /*0990*/  @!P2 LDG.E R21, desc[UR8][R12.64+0x8] ;  /* 0x000008080c15a981 */ /* 0x000f28000c1e1900 */
[----:B------:R-:W5:Y:S04]  /*09a0*/  @!P3 LDG.E R24, desc[UR8][R14.64+0xc] ;  /* 0x00000c080e18b981 */ /* 0x000f68000c1e1900 */
[----:B------:R-:W5:Y:S01]  /*09b0*/  @!P3 LDG.E R23, desc[UR8][R12.64+0xc] ;  /* 0x00000c080c17b981 */ /* 0x000f62000c1e1900 */
[----:B------:R-:W-:-:S02]  /*09c0*/  VIADD R16, R16, 0x4 ;  /* 0x0000000410107836 */ /* 0x000fc40000000000 */
[----:B--2---:R-:W-:-:S04]  /*09d0*/  @!P0 FFMA R7, R18, R17, R7 ;  /* 0x0000001112078223 */ /* 0x004fc80000000007 */
[----:B---3--:R-:W-:-:S04]  /*09e0*/  @!P1 FFMA R7, R20, R19, R7 ;  /* 0x0000001314079223 */ /* 0x008fc80000000007 */
[----:B----4-:R-:W-:-:S04]  /*09f0*/  @!P2 FFMA R7, R22, R21, R7 ;  /* 0x000000151607a223 */ /* 0x010fc80000000007 */
[----:B-----5:R-:W-:-:S07]  /*0a00*/  @!P3 FFMA R7, R24, R23, R7 ;  /* 0x000000171807b223 */ /* 0x020fce0000000007 */
.L_x_24:
[----:B------:R-:W-:Y:S05]  /*0a10*/  BRA.U !UP1, `(.L_x_25) ;  /* 0x0000000109507547 */ /* 0x000fea000b800000 */
[----:B------:R-:W0:Y:S01]  /*0a20*/  LDCU UR5, c[0x0][0x398] ;  /* 0x00007300ff0577ac */ /* 0x000e220008000800 */
[----:B------:R-:W2:Y:S01]  /*0a30*/  LDC.64 R14, c[0x0][0x380] ;  /* 0x0000e000ff0e7b82 */ /* 0x000ea20000000a00 */
[-C--:B------:R-:W-:Y:S02]  /*0a40*/  IADD3 R17, PT, PT, R2, R16.reuse, RZ ;  /* 0x0000001002117210 */ /* 0x080fe40007ffe0ff */
[----:B------:R-:W-:-:S03]  /*0a50*/  IADD3 R19, PT, PT, R9, R16, RZ ;  /* 0x0000001009137210 */ /* 0x000fc60007ffe0ff */
[C---:B------:R-:W-:Y:S02]  /*0a60*/  VIADD R18, R17.reuse, 0x1 ;  /* 0x0000000111127836 */ /* 0x040fe40000000000 */
[----:B------:R-:W3:Y:S01]  /*0a70*/  LDC.64 R12, c[0x0][0x390] ;  /* 0x0000e400ff0c7b82 */ /* 0x000ee20000000a00 */
[C---:B0-----:R-:W-:Y:S02]  /*0a80*/  ISETP.GE.AND P0, PT, R17.reuse, UR5, PT ;  /* 0x0000000511007c0c */ /* 0x041fe4000bf06270 */
[----:B------:R-:W-:Y:S02]  /*0a90*/  ISETP.GE.AND P1, PT, R18, UR5, PT ;  /* 0x0000000512007c0c */ /* 0x000fe4000bf26270 */
[----:B------:R-:W-:Y:S01]  /*0aa0*/  ISETP.LT.OR P0, PT, R17, RZ, P0 ;  /* 0x000000ff1100720c */ /* 0x000fe20000701670 */
[----:B------:R-:W-:Y:S01]  /*0ab0*/  IMAD R17, R10, UR5, R17 ;  /* 0x000000050a117c24 */ /* 0x000fe2000f8e0211 */
[----:B------:R-:W-:-:S03]  /*0ac0*/  ISETP.LT.OR P1, PT, R18, RZ, P1 ;  /* 0x000000ff1200720c */ /* 0x000fc60000f21670 */
[----:B--2---:R-:W-:-:S04]  /*0ad0*/  IMAD.WIDE R14, R17, 0x4, R14 ;  /* 0x00000004110e7825 */ /* 0x004fc800078e020e */
[----:B---3--:R-:W-:-:S04]  /*0ae0*/  IMAD.WIDE R12, R19, 0x4, R12 ;  /* 0x00000004130c7825 */ /* 0x008fc800078e020c */
[----:B------:R-:W2:Y:S04]  /*0af0*/  @!P0 LDG.E R18, desc[UR8][R14.64] ;  /* 0x000000080e128981 */ /* 0x000ea8000c1e1900 */
[----:B------:R-:W2:Y:S04]  /*0b00*/  @!P0 LDG.E R17, desc[UR8][R12.64] ;  /* 0x000000080c118981 */ /* 0x000ea8000c1e1900 */
[----:B------:R-:W3:Y:S04]  /*0b10*/  @!P1 LDG.E R20, desc[UR8][R14.64+0x4] ;  /* 0x000004080e149981 */ /* 0x000ee8000c1e1900 */
[----:B------:R-:W3:Y:S01]  /*0b20*/  @!P1 LDG.E R19, desc[UR8][R12.64+0x4] ;  /* 0x000004080c139981 */ /* 0x000ee2000c1e1900 */
[----:B------:R-:W-:-:S02]  /*0b30*/  VIADD R16, R16, 0x2 ;  /* 0x0000000210107836 */ /* 0x000fc40000000000 */
[----:B--2---:R-:W-:-:S04]  /*0b40*/  @!P0 FFMA R7, R18, R17, R7 ;  /* 0x0000001112078223 */ /* 0x004fc80000000007 */
[----:B---3--:R-:W-:-:S07]  /*0b50*/  @!P1 FFMA R7, R20, R19, R7 ;  /* 0x0000001314079223 */ /* 0x008fce0000000007 */
.L_x_25:
[----:B------:R-:W-:-:S04]  /*0b60*/  IADD3 R18, PT, PT, R2, R16, RZ ;  /* 0x0000001002127210 */ /* 0x000fc80007ffe0ff */
[----:B-1----:R-:W-:-:S04]  /*0b70*/  ISETP.GE.AND P0, PT, R18, R11, PT ;  /* 0x0000000b1200720c */ /* 0x002fc80003f06270 */
[----:B------:R-:W-:-:S13]  /*0b80*/  ISETP.LT.OR P0, PT, R18, RZ, P0 ;  /* 0x000000ff1200720c */ /* 0x000fda0000701670 */
[----:B------:R-:W-:Y:S05]  /*0b90*/  @P0 BRA `(.L_x_21) ;  /* 0x0000000000240947 */ /* 0x000fea0003800000 */
[----:B------:R-:W0:Y:S01]  /*0ba0*/  LDC.64 R14, c[0x0][0x380] ;  /* 0x0000e000ff0e7b82 */ /* 0x000e220000000a00 */
[----:B------:R-:W-:Y:S02]  /*0bb0*/  IMAD R11, R10, R11, R18 ;  /* 0x0000000b0a0b7224 */ /* 0x000fe400078e0212 */
[----:B------:R-:W-:-:S05]  /*0bc0*/  IMAD.IADD R9, R9, 0x1, R16 ;  /* 0x0000000109097824 */ /* 0x000fca00078e0210 */
[----:B------:R-:W1:Y:S01]  /*0bd0*/  LDC.64 R12, c[0x0][0x390] ;  /* 0x0000e400ff0c7b82 */ /* 0x000e620000000a00 */
[----:B0-----:R-:W-:-:S06]  /*0be0*/  IMAD.WIDE R14, R11, 0x4, R14 ;  /* 0x000000040b0e7825 */ /* 0x001fcc00078e020e */
[----:B------:R-:W2:Y:S01]  /*0bf0*/  LDG.E R14, desc[UR8][R14.64] ;  /* 0x000000080e0e7981 */ /* 0x000ea2000c1e1900 */
[----:B-1----:R-:W-:-:S06]  /*0c00*/  IMAD.WIDE R12, R9, 0x4, R12 ;  /* 0x00000004090c7825 */ /* 0x002fcc00078e020c */
[----:B------:R-:W2:Y:S02]  /*0c10*/  LDG.E R12, desc[UR8][R12.64] ;  /* 0x000000080c0c7981 */ /* 0x000ea4000c1e1900 */
[----:B--2---:R-:W-:-:S07]  /*0c20*/  FFMA R7, R14, R12, R7 ;  /* 0x0000000c0e077223 */ /* 0x004fce0000000007 */
.L_x_21:
[----:B------:R-:W-:Y:S05]  /*0c30*/  BSYNC.RECONVERGENT B1 ;  /* 0x0000000000017941 */ /* 0x000fea0003800200 */
.L_x_20:
[C---:B------:R-:W-:Y:S02]  /*0c40*/  ISETP.NE.AND P0, PT, R5.reuse, UR7, PT ;  /* 0x0000000705007c0c */ /* 0x040fe4000bf05270 */
[----:B------:R-:W-:-:S11]  /*0c50*/  IADD3 R5, PT, PT, R5, 0x1, RZ ;  /* 0x0000000105057810 */ /* 0x000fd60007ffe0ff */
[----:B------:R-:W-:Y:S05]  /*0c60*/  @P0 BRA `(.L_x_26) ;  /* 0xfffffff400840947 */ /* 0x000fea000383ffff */
.L_x_19:
[----:B------:R-:W-:Y:S05]  /*0c70*/  BSYNC.RECONVERGENT B0 ;  /* 0x0000000000007941 */ /* 0x000fea0003800200 */
.L_x_18:
[C---:B------:R-:W-:Y:S01]  /*0c80*/  ISETP.NE.AND P0, PT, R4.reuse, UR7, PT ;  /* 0x0000000704007c0c */ /* 0x040fe2000bf05270 */
[----:B------:R-:W-:-:S12]  /*0c90*/  VIADD R4, R4, 0x1 ;  /* 0x0000000104047836 */ /* 0x000fd80000000000 */
[----:B------:R-:W-:Y:S05]  /*0ca0*/  @P0 BRA `(.L_x_27) ;  /* 0xfffffff400480947 */ /* 0x000fea000383ffff */
.L_x_17:
[----:B------:R-:W0:Y:S01]  /*0cb0*/  LDCU.64 UR10, c[0x0][0x398] ;  /* 0x00007300ff0a77ac */ /* 0x000e220008000a00 */
[----:B------:R-:W1:Y:S01]  /*0cc0*/  LDC.64 R4, c[0x0][0x388] ;  /* 0x0000e200ff047b82 */ /* 0x000e620000000a00 */
[----:B0-----:R-:W-:-:S04]  /*0cd0*/  IMAD R3, R3, UR11, R0 ;  /* 0x0000000b03037c24 */ /* 0x001fc8000f8e0200 */
[----:B------:R-:W-:-:S04]  /*0ce0*/  IMAD R3, R3, UR10, R2 ;  /* 0x0000000a03037c24 */ /* 0x000fc8000f8e0202 */
[----:B-1----:R-:W-:-:S05]  /*0cf0*/  IMAD.WIDE R2, R3, 0x4, R4 ;  /* 0x0000000403027825 */ /* 0x002fca00078e0204 */
[----:B------:R-:W-:Y:S01]  /*0d00*/  STG.E desc[UR8][R2.64], R7 ;  /* 0x0000000702007986 */ /* 0x000fe2000c101908 */
[----:B------:R-:W-:Y:S05]  /*0d10*/  EXIT ;  /* 0x000000000000794d */ /* 0x000fea0003800000 */
.L_x_28:
        /* <DEDUP_REMOVED lines=14> */
.L_x_83:


//--------------------- .text._Z14kernel3D_basicPfS_S_iiii --------------------------
	.section	.text._Z14kernel3D_basicPfS_S_iiii,"ax",@progbits
	.align	128
        .global         _Z14kernel3D_basicPfS_S_iiii
        .type           _Z14kernel3D_basicPfS_S_iiii,@function
        .size           _Z14kernel3D_basicPfS_S_iiii,(.L_x_84 - _Z14kernel3D_basicPfS_S_iiii)
        .other          _Z14kernel3D_basicPfS_S_iiii,@"STO_CUDA_ENTRY STV_DEFAULT"
_Z14kernel3D_basicPfS_S_iiii:
.text._Z14kernel3D_basicPfS_S_iiii:
        /* <DEDUP_REMOVED lines=29> */
.L_x_39:
        /* <DEDUP_REMOVED lines=11> */
.L_x_38:
        /* <DEDUP_REMOVED lines=23> */
.L_x_35:
        /* <DEDUP_REMOVED lines=60> */
.L_x_34:
        /* <DEDUP_REMOVED lines=38> */
.L_x_36:
        /* <DEDUP_REMOVED lines=21> */
.L_x_37:
        /* <DEDUP_REMOVED lines=13> */
.L_x_33:
[----:B------:R-:W-:Y:S05]  /*0c30*/  BSYNC.RECONVERGENT B1 ;  /* 0x0000000000017941 */ /* 0x000fea0003800200 */
.L_x_32:
[C---:B------:R-:W-:Y:S02]  /*0c40*/  ISETP.NE.AND P0, PT, R5.reuse, UR7, PT ;  /* 0x0000000705007c0c */ /* 0x040fe4000bf05270 */
[----:B------:R-:W-:-:S11]  /*0c50*/  IADD3 R5, PT, PT, R5, 0x1, RZ ;  /* 0x0000000105057810 */ /* 0x000fd60007ffe0ff */
[----:B------:R-:W-:Y:S05]  /*0c60*/  @P0 BRA `(.L_x_38) ;  /* 0xfffffff400840947 */ /* 0x000fea000383ffff */
.L_x_31:
[----:B------:R-:W-:Y:S05]  /*0c70*/  BSYNC.RECONVERGENT B0 ;  /* 0x0000000000007941 */ /* 0x000fea0003800200 */
.L_x_30:
[C---:B------:R-:W-:Y:S01]  /*0c80*/  ISETP.NE.AND P0, PT, R4.reuse, UR7, PT ;  /* 0x0000000704007c0c */ /* 0x040fe2000bf05270 */
[----:B------:R-:W-:-:S12]  /*0c90*/  VIADD R4, R4, 0x1 ;  /* 0x0000000104047836 */ /* 0x000fd80000000000 */
[----:B------:R-:W-:Y:S05]  /*0ca0*/  @P0 BRA `(.L_x_39) ;  /* 0xfffffff400480947 */ /* 0x000fea000383ffff */
.L_x_29:
[----:B------:R-:W0:Y:S01]  /*0cb0*/  LDCU.64 UR10, c[0x0][0x398] ;  /* 0x00007300ff0a77ac */ /* 0x000e220008000a00 */
[----:B------:R-:W1:Y:S01]  /*0cc0*/  LDC.64 R4, c[0x0][0x388] ;  /* 0x0000e200ff047b82 */ /* 0x000e620000000a00 */
[----:B0-----:R-:W-:-:S04]  /*0cd0*/  IMAD R3, R3, UR11, R0 ;  /* 0x0000000b03037c24 */ /* 0x001fc8000f8e0200 */
[----:B------:R-:W-:-:S04]  /*0ce0*/  IMAD R3, R3, UR10, R2 ;  /* 0x0000000a03037c24 */ /* 0x000fc8000f8e0202 */
[----:B-1----:R-:W-:-:S05]  /*0cf0*/  IMAD.WIDE R2, R3, 0x4, R4 ;  /* 0x0000000403027825 */ /* 0x002fca00078e0204 */
[----:B------:R-:W-:Y:S01]  /*0d00*/  STG.E desc[UR8][R2.64], R7 ;  /* 0x0000000702007986 */ /* 0x000fe2000c101908 */
[----:B------:R-:W-:Y:S05]  /*0d10*/  EXIT ;  /* 0x000000000000794d */ /* 0x000fea0003800000 */
.L_x_40:
        /* <DEDUP_REMOVED lines=14> */
.L_x_84:


//--------------------- .text._Z12kernel2D_optPfS_iii --------------------------
	.section	.text._Z12kernel2D_optPfS_iii,"ax",@progbits
	.align	128
        .global         _Z12kernel2D_optPfS_iii
        .type           _Z12kernel2D_optPfS_iii,@function
        .size           _Z12kernel2D_optPfS_iii,(.L_x_85 - _Z12kernel2D_optPfS_iii)
        .other          _Z12kernel2D_optPfS_iii,@"STO_CUDA_ENTRY STV_DEFAULT"
_Z12kernel2D_optPfS_iii:
.text._Z12kernel2D_optPfS_iii:
[----:B------:R-:W-:Y:S01]  /*0000*/  LDC R1, c[0x0][0x37c] ;  /* 0x0000df00ff017b82 */ /* 0x000fe20000000800 */
[----:B------:R-:W0:Y:S01]  /*0010*/  S2R R3, SR_CTAID.Y ;  /* 0x0000000000037919 */ /* 0x000e220000002600 */
[----:B------:R-:W1:Y:S01]  /*0020*/  LDCU.64 UR4, c[0x0][0x390] ;  /* 0x00007200ff0477ac */ /* 0x000e620008000a00 */
[----:B------:R-:W0:Y:S01]  /*0030*/  S2R R0, SR_TID.Y ;  /* 0x0000000000007919 */ /* 0x000e220000002200 */
[----:B------:R-:W2:Y:S01]  /*0040*/  LDCU.64 UR12, c[0x0][0x358] ;  /* 0x00006b00ff0c77ac */ /* 0x000ea20008000a00 */
[----:B------:R-:W3:Y:S01]  /*0050*/  S2R R7, SR_TID.X ;  /* 0x0000000000077919 */ /* 0x000ee20000002100 */
[----:B------:R-:W4:Y:S01]  /*0060*/  LDCU UR20, c[0x0][0x398] ;  /* 0x00007300ff1477ac */ /* 0x000f220008000800 */
[----:B------:R-:W3:Y:S01]  /*0070*/  S2R R2, SR_CTAID.X ;  /* 0x0000000000027919 */ /* 0x000ee20000002500 */
[----:B0-----:R-:W-:-:S05]  /*0080*/  IMAD R6, R3, 0x4, R0 ;  /* 0x0000000403067824 */ /* 0x001fca00078e0200 */
[----:B-1----:R-:W-:Y:S01]  /*0090*/  ISETP.GE.AND P0, PT, R6, UR5, PT ;  /* 0x0000000506007c0c */ /* 0x002fe2000bf06270 */
[----:B---3--:R-:W-:-:S05]  /*00a0*/  IMAD R9, R2, 0x4, R7 ;  /* 0x0000000402097824 */ /* 0x008fca00078e0207 */
[----:B------:R-:W-:-:S13]  /*00b0*/  ISETP.GE.OR P0, PT, R9, UR4, P0 ;  /* 0x0000000409007c0c */ /* 0x000fda0008706670 */
[----:B------:R-:W0:Y:S01]  /*00c0*/  @!P0 LDC.64 R2, c[0x0][0x380] ;  /* 0x0000e000ff028b82 */ /* 0x000e220000000a00 */
[----:B------:R-:W-:-:S04]  /*00d0*/  @!P0 IMAD R5, R6, UR4, R9 ;  /* 0x0000000406058c24 */ /* 0x000fc8000f8e0209 */
[----:B0-----:R-:W-:-:S06]  /*00e0*/  @!P0 IMAD.WIDE R2, R5, 0x4, R2 ;  /* 0x0000000405028825 */ /* 0x001fcc00078e0202 */
[----:B--2---:R-:W2:Y:S01]  /*00f0*/  @!P0 LDG.E R3, desc[UR12][R2.64] ;  /* 0x0000000c02038981 */ /* 0x004ea2000c1e1900 */
[----:B----4-:R-:W-:Y:S01]  /*0100*/  USHF.R.S32.HI UR14, URZ, 0x1, UR20 ;  /* 0x00000001ff0e7899 */ /* 0x010fe20008011414 */
[----:B------:R-:W-:Y:S01]  /*0110*/  MOV R8, 0x400 ;  /* 0x0000040000087802 */ /* 0x000fe20000000f00 */
[----:B------:R-:W-:Y:S01]  /*0120*/  BSSY.RECONVERGENT B0, `(.L_x_41) ;  /* 0x0000022000007945 */ /* 0x000fe20003800200 */
[----:B------:R-:W0:Y:S01]  /*0130*/  S2R R5, SR_CgaCtaId ;  /* 0x0000000000057919 */ /* 0x000e220000008800 */
[C---:B------:R-:W-:Y:S02]  /*0140*/  ISETP.NE.AND P3, PT, R7.reuse, RZ, PT ;  /* 0x000000ff0700720c */ /* 0x040fe40003f65270 */
[C---:B------:R-:W-:Y:S01]  /*0150*/  VIADD R11, R7.reuse, UR14 ;  /* 0x0000000e070b7c36 */ /* 0x040fe20008000000 */
[----:B------:R-:W-:Y:S02]  /*0160*/  ISETP.NE.AND P2, PT, R0, RZ, PT ;  /* 0x000000ff0000720c */ /* 0x000fe40003f45270 */
[----:B------:R-:W-:-:S02]  /*0170*/  LOP3.LUT P1, RZ, R7, R0, RZ, 0xfc, !PT ;  /* 0x0000000007ff7212 */ /* 0x000fc4000782fcff */
[----:B0-----:R-:W-:Y:S02]  /*0180*/  LEA R8, R5, R8, 0x18 ;  /* 0x0000000805087211 */ /* 0x001fe400078ec0ff */
[----:B------:R-:W-:-:S05]  /*0190*/  IADD3 R5, PT, PT, R0, UR14, RZ ;  /* 0x0000000e00057c10 */ /* 0x000fca000fffe0ff */
[----:B------:R-:W-:-:S05]  /*01a0*/  IMAD R10, R5, 0x18, R8 ;  /* 0x00000018050a7824 */ /* 0x000fca00078e0208 */
[----:B------:R-:W-:-:S05]  /*01b0*/  LEA R12, R11, R10, 0x2 ;  /* 0x0000000a0b0c7211 */ /* 0x000fca00078e10ff */
[----:B--2---:R0:W-:Y:S04]  /*01c0*/  @!P0 STS [R12], R3 ;  /* 0x000000030c008388 */ /* 0x0041e80000000800 */
[----:B------:R0:W-:Y:S01]  /*01d0*/  @P0 STS [R12], RZ ;  /* 0x000000ff0c000388 */ /* 0x0001e20000000800 */
[----:B------:R-:W-:Y:S05]  /*01e0*/  @P3 BRA `(.L_x_42) ;  /* 0x0000000000543947 */ /* 0x000fea0003800000 */
[----:B------:R-:W-:Y:S02]  /*01f0*/  ISETP.GE.AND P0, PT, R6, UR4, PT ;  /* 0x0000000406007c0c */ /* 0x000fe4000bf06270 */
[C---:B------:R-:W-:Y:S02]  /*0200*/  VIADDMNMX R2, R9.reuse, 0x4, R6, !PT ;  /* 0x0000000409027846 */ /* 0x040fe40007800106 */
[----:B------:R-:W-:Y:S02]  /*0210*/  ISETP.LT.OR P0, PT, R9, 0x1, P0 ;  /* 0x000000010900780c */ /* 0x000fe40000701670 */
[----:B------:R-:W-:-:S11]  /*0220*/  ISETP.GE.AND P3, PT, R2, UR4, PT ;  /* 0x0000000402007c0c */ /* 0x000fd6000bf66270 */
[----:B------:R-:W1:Y:S01]  /*0230*/  @!P0 LDC.64 R4, c[0x0][0x380] ;  /* 0x0000e000ff048b82 */ /* 0x000e620000000a00 */
[C-C-:B------:R-:W-:Y:S01]  /*0240*/  @!P0 IMAD R13, R6.reuse, UR4, R9.reuse ;  /* 0x00000004060d8c24 */ /* 0x140fe2000f8e0209 */
[----:B------:R-:W-:Y:S01]  /*0250*/  @!P3 SHF.R.S32.HI R15, RZ, 0x1f, R9 ;  /* 0x0000001fff0fb819 */ /* 0x000fe20000011409 */
[----:B------:R-:W-:Y:S02]  /*0260*/  @!P3 IMAD R14, R6, UR4, RZ ;  /* 0x00000004060ebc24 */ /* 0x000fe4000f8e02ff */
[----:B------:R-:W-:-:S03]  /*0270*/  @!P0 VIADD R13, R13, 0xffffffff ;  /* 0xffffffff0d0d8836 */ /* 0x000fc60000000000 */
[----:B0-----:R-:W0:Y:S01]  /*0280*/  @!P3 LDC.64 R2, c[0x0][0x380] ;  /* 0x0000e000ff02bb82 */ /* 0x001e220000000a00 */
[----:B------:R-:W-:-:S04]  /*0290*/  @!P3 IADD3 R16, P4, PT, R9, R14, RZ ;  /* 0x0000000e0910b210 */ /* 0x000fc80007f9e0ff */
[----:B------:R-:W-:Y:S01]  /*02a0*/  @!P3 LEA.HI.X.SX32 R15, R14, R15, 0x1, P4 ;  /* 0x0000000f0e0fb211 */ /* 0x000fe200020f0eff */
[----:B-1----:R-:W-:-:S04]  /*02b0*/  @!P0 IMAD.WIDE.U32 R4, R13, 0x4, R4 ;  /* 0x000000040d048825 */ /* 0x002fc800078e0004 */
[----:B------:R-:W-:Y:S01]  /*02c0*/  HFMA2 R13, -RZ, RZ, 0, 0 ;  /* 0x00000000ff0d7431 */ /* 0x000fe200000001ff */
[----:B0-----:R-:W-:-:S05]  /*02d0*/  @!P3 LEA R2, P4, R16, R2, 0x2 ;  /* 0x000000021002b211 */ /* 0x001fca00078810ff */
[----:B------:R-:W2:Y:S01]  /*02e0*/  @!P0 LDG.E R13, desc[UR12][R4.64] ;  /* 0x0000000c040d8981 */ /* 0x000ea2000c1e1900 */
[----:B------:R-:W-:-:S06]  /*02f0*/  @!P3 LEA.HI.X R3, R16, R3, R15, 0x2, P4 ;  /* 0x000000031003b211 */ /* 0x000fcc00020f140f */
[----:B------:R-:W3:Y:S04]  /*0300*/  @!P3 LDG.E R3, desc[UR12][R2.64+0x10] ;  /* 0x0000100c0203b981 */ /* 0x000ee8000c1e1900 */
[----:B--2---:R1:W-:Y:S04]  /*0310*/  STS [R10], R13 ;  /* 0x0000000d0a007388 */ /* 0x0043e80000000800 */
[----:B---3--:R1:W-:Y:S04]  /*0320*/  @!P3 STS [R12+0x10], R3 ;  /* 0x000010030c00b388 */ /* 0x0083e80000000800 */
[----:B------:R1:W-:Y:S02]  /*0330*/  @P3 STS [R12+0x10], RZ ;  /* 0x000010ff0c003388 */ /* 0x0003e40000000800 */
.L_x_42:
[----:B------:R-:W-:Y:S05]  /*0340*/  BSYNC.RECONVERGENT B0 ;  /* 0x0000000000007941 */ /* 0x000fea0003800200 */
.L_x_41:
[----:B------:R-:W-:Y:S04]  /*0350*/  BSSY.RECONVERGENT B0, `(.L_x_43) ;  /* 0x0000015000007945 */ /* 0x000fe80003800200 */
[----:B------:R-:W-:Y:S05]  /*0360*/  @P2 BRA `(.L_x_44) ;  /* 0x00000000004c2947 */ /* 0x000fea0003800000 */
[----:B------:R-:W-:Y:S01]  /*0370*/  VIADD R16, R6, 0x4 ;  /* 0x0000000406107836 */ /* 0x000fe20000000000 */
[----:B------:R-:W-:-:S04]  /*0380*/  ISETP.GE.AND P0, PT, R9, UR4, PT ;  /* 0x0000000409007c0c */ /* 0x000fc8000bf06270 */
[----:B------:R-:W-:Y:S02]  /*0390*/  VIMNMX R2, PT, PT, R9, R16, !PT ;  /* 0x0000001009027248 */ /* 0x000fe40007fe0100 */
[----:B------:R-:W-:Y:S02]  /*03a0*/  ISETP.EQ.OR P0, PT, R6, RZ, P0 ;  /* 0x000000ff0600720c */ /* 0x000fe40000702670 */
[----:B------:R-:W-:-:S11]  /*03b0*/  ISETP.GE.AND P2, PT, R2, UR4, PT ;  /* 0x0000000402007c0c */ /* 0x000fd6000bf46270 */
[----:B------:R-:W2:Y:S01]  /*03c0*/  @!P0 LDC.64 R4, c[0x0][0x380] ;  /* 0x0000e000ff048b82 */ /* 0x000ea20000000a00 */
[----:B------:R-:W-:Y:S01]  /*03d0*/  @!P0 IADD3 R14, PT, PT, R6, -0x1, RZ ;  /* 0xffffffff060e8810 */ /* 0x000fe20007ffe0ff */
[----:B------:R-:W-:-:S04]  /*03e0*/  @!P2 IMAD R15, R16, UR4, R9 ;  /* 0x00000004100fac24 */ /* 0x000fc8000f8e0209 */
[----:B-1----:R-:W-:Y:S02]  /*03f0*/  @!P0 IMAD R13, R14, UR4, R9 ;  /* 0x000000040e0d8c24 */ /* 0x002fe4000f8e0209 */
[----:B0-----:R-:W0:Y:S02]  /*0400*/  @!P2 LDC.64 R2, c[0x0][0x380] ;  /* 0x0000e000ff02ab82 */ /* 0x001e240000000a00 */
[----:B--2---:R-:W-:-:S04]  /*0410*/  @!P0 IMAD.WIDE R4, R13, 0x4, R4 ;  /* 0x000000040d048825 */ /* 0x004fc800078e0204 */
[----:B------:R-:W-:Y:S02]  /*0420*/  IMAD.MOV.U32 R13, RZ, RZ, RZ ;  /* 0x000000ffff0d7224 */ /* 0x000fe400078e00ff */
[----:B0-----:R-:W-:-:S04]  /*0430*/  @!P2 IMAD.WIDE R2, R15, 0x4, R2 ;  /* 0x000000040f02a825 */ /* 0x001fc800078e0202 */
[----:B------:R-:W2:Y:S04]  /*0440*/  @!P0 LDG.E R13, desc[UR12][R4.64] ;  /* 0x0000000c040d8981 */ /* 0x000ea8000c1e1900 */
[----:B------:R-:W3:Y:S01]  /*0450*/  @!P2 LDG.E R3, desc[UR12][R2.64] ;  /* 0x0000000c0203a981 */ /* 0x000ee2000c1e1900 */
[----:B------:R-:W-:-:S05]  /*0460*/  LEA R14, R11, R8, 0x2 ;  /* 0x000000080b0e7211 */ /* 0x000fca00078e10ff */
[----:B--2---:R2:W-:Y:S04]  /*0470*/  STS [R14], R13 ;  /* 0x0000000d0e007388 */ /* 0x0045e80000000800 */
[----:B---3--:R2:W-:Y:S04]  /*0480*/  @!P2 STS [R12+0x60], R3 ;  /* 0x000060030c00a388 */ /* 0x0085e80000000800 */
[----:B------:R2:W-:Y:S02]  /*0490*/  @P2 STS [R12+0x60], RZ ;  /* 0x000060ff0c002388 */ /* 0x0005e40000000800 */
.L_x_44:
[----:B------:R-:W-:Y:S05]  /*04a0*/  BSYNC.RECONVERGENT B0 ;  /* 0x0000000000007941 */ /* 0x000fea0003800200 */
.L_x_43:
[----:B------:R-:W-:Y:S04]  /*04b0*/  BSSY.RECONVERGENT B0, `(.L_x_45) ;  /* 0x000002f000007945 */ /* 0x000fe80003800200 */
[----:B------:R-:W-:Y:S05]  /*04c0*/  @P1 BRA `(.L_x_46) ;  /* 0x0000000000b41947 */ /* 0x000fea0003800000 */
[C---:B------:R-:W-:Y:S01]  /*04d0*/  VIADD R16, R6.reuse, 0x4 ;  /* 0x0000000406107836 */ /* 0x040fe20000000000 */
[----:B012---:R-:W0:Y:S01]  /*04e0*/  LDC.64 R2, c[0x0][0x380] ;  /* 0x0000e000ff027b82 */ /* 0x007e220000000a00 */
[----:B------:R-:W-:Y:S01]  /*04f0*/  IADD3 R4, PT, PT, R6, -0x1, RZ ;  /* 0xffffffff06047810 */ /* 0x000fe20007ffe0ff */
[C---:B------:R-:W-:Y:S01]  /*0500*/  VIADD R17, R9.reuse, 0x4 ;  /* 0x0000000409117836 */ /* 0x040fe20000000000 */
[----:B------:R-:W-:Y:S02]  /*0510*/  ISETP.GE.AND P1, PT, R9, 0x1, PT ;  /* 0x000000010900780c */ /* 0x000fe40003f26270 */
[----:B------:R-:W-:Y:S01]  /*0520*/  ISETP.GE.AND P0, PT, R16, UR4, PT ;  /* 0x0000000410007c0c */ /* 0x000fe2000bf06270 */
[----:B------:R-:W-:Y:S01]  /*0530*/  IMAD R4, R4, UR4, RZ ;  /* 0x0000000404047c24 */ /* 0x000fe2000f8e02ff */
[----:B------:R-:W-:Y:S02]  /*0540*/  ISETP.GE.AND P2, PT, R17, UR4, PT ;  /* 0x0000000411007c0c */ /* 0x000fe4000bf46270 */
[----:B------:R-:W-:-:S02]  /*0550*/  ISETP.LT.OR P0, PT, R9, 0x1, P0 ;  /* 0x000000010900780c */ /* 0x000fc40000701670 */
[----:B------:R-:W-:Y:S02]  /*0560*/  SHF.R.S32.HI R13, RZ, 0x1f, R9 ;  /* 0x0000001fff0d7819 */ /* 0x000fe40000011409 */
[----:B------:R-:W-:Y:S02]  /*0570*/  IADD3 R5, P3, PT, R9, R4, RZ ;  /* 0x0000000409057210 */ /* 0x000fe40007f7e0ff */
[C---:B------:R-:W-:Y:S02]  /*0580*/  ISETP.EQ.OR P1, PT, R6.reuse, RZ, !P1 ;  /* 0x000000ff0600720c */ /* 0x040fe40004f22670 */
[----:B------:R-:W-:Y:S02]  /*0590*/  ISETP.EQ.OR P2, PT, R6, RZ, P2 ;  /* 0x000000ff0600720c */ /* 0x000fe40001742670 */
[----:B------:R-:W-:-:S03]  /*05a0*/  LEA.HI.X.SX32 R18, R4, R13, 0x1, P3 ;  /* 0x0000000d04127211 */ /* 0x000fc600018f0eff */
[----:B------:R-:W1:Y:S01]  /*05b0*/  @!P0 LDC.64 R14, c[0x0][0x380] ;  /* 0x0000e000ff0e8b82 */ /* 0x000e620000000a00 */
[----:B------:R-:W-:Y:S01]  /*05c0*/  @!P0 IMAD R19, R16, UR4, R9 ;  /* 0x0000000410138c24 */ /* 0x000fe2000f8e0209 */
[----:B0-----:R-:W-:-:S04]  /*05d0*/  LEA R4, P3, R5, R2, 0x2 ;  /* 0x0000000205047211 */ /* 0x001fc800078610ff */
[----:B------:R-:W-:Y:S02]  /*05e0*/  @!P0 IADD3 R19, PT, PT, R19, -0x1, RZ ;  /* 0xffffffff13138810 */ /* 0x000fe40007ffe0ff */
[----:B------:R-:W-:-:S05]  /*05f0*/  LEA.HI.X R5, R5, R3, R18, 0x2, P3 ;  /* 0x0000000305057211 */ /* 0x000fca00018f1412 */
[----:B------:R-:W2:Y:S01]  /*0600*/  @!P2 LDG.E R21, desc[UR12][R4.64+0x10] ;  /* 0x0000100c0415a981 */ /* 0x000ea2000c1e1900 */
[----:B-1----:R-:W-:-:S03]  /*0610*/  @!P0 IMAD.WIDE.U32 R14, R19, 0x4, R14 ;  /* 0x00000004130e8825 */ /* 0x002fc600078e000e */
[----:B------:R-:W3:Y:S04]  /*0620*/  @!P1 LDG.E R19, desc[UR12][R4.64+-0x4] ;  /* 0xfffffc0c04139981 */ /* 0x000ee8000c1e1900 */
[----:B------:R-:W4:Y:S01]  /*0630*/  @!P0 LDG.E R14, desc[UR12][R14.64] ;  /* 0x0000000c0e0e8981 */ /* 0x000f22000c1e1900 */
[----:B------:R-:W-:-:S04]  /*0640*/  IMAD R18, R0, 0x18, R8 ;  /* 0x0000001800127824 */ /* 0x000fc800078e0208 */
[----:B------:R-:W-:Y:S01]  /*0650*/  IMAD R20, R7, 0x4, R18 ;  /* 0x0000000407147824 */ /* 0x000fe200078e0212 */
[----:B------:R-:W-:Y:S01]  /*0660*/  LEA R18, R11, R18, 0x2 ;  /* 0x000000120b127211 */ /* 0x000fe200078e10ff */
[----:B------:R-:W-:Y:S01]  /*0670*/  IMAD R23, R7, 0x4, R10 ;  /* 0x0000000407177824 */ /* 0x000fe200078e020a */
[----:B------:R-:W-:Y:S02]  /*0680*/  VIMNMX R17, PT, PT, R16, R17, !PT ;  /* 0x0000001110117248 */ /* 0x000fe40007fe0100 */
[----:B---3--:R0:W-:Y:S04]  /*0690*/  @!P1 STS [R20], R19 ;  /* 0x0000001314009388 */ /* 0x0081e80000000800 */
[----:B------:R0:W-:Y:S04]  /*06a0*/  @P1 STS [R20], RZ ;  /* 0x000000ff14001388 */ /* 0x0001e80000000800 */
[----:B--2---:R0:W-:Y:S04]  /*06b0*/  @!P2 STS [R18+0x10], R21 ;  /* 0x000010151200a388 */ /* 0x0041e80000000800 */
[----:B------:R0:W-:Y:S04]  /*06c0*/  @P2 STS [R18+0x10], RZ ;  /* 0x000010ff12002388 */ /* 0x0001e80000000800 */
[----:B----4-:R0:W-:Y:S04]  /*06d0*/  @!P0 STS [R23+0x60], R14 ;  /* 0x0000600e17008388 */ /* 0x0101e80000000800 */
[----:B------:R0:W-:Y:S01]  /*06e0*/  @P0 STS [R23+0x60], RZ ;  /* 0x000060ff17000388 */ /* 0x0001e20000000800 */
[----:B------:R-:W-:-:S13]  /*06f0*/  ISETP.GE.AND P0, PT, R17, UR4, PT ;  /* 0x0000000411007c0c */ /* 0x000fda000bf06270 */
[----:B0-----:R-:W-:Y:S05]  /*0700*/  @P0 BRA `(.L_x_47) ;  /* 0x0000000000200947 */ /* 0x001fea0003800000 */
[----:B------:R-:W-:-:S05]  /*0710*/  IMAD R16, R16, UR4, RZ ;  /* 0x0000000410107c24 */ /* 0x000fca000f8e02ff */
[----:B------:R-:W-:-:S04]  /*0720*/  IADD3 R4, P0, PT, R9, R16, RZ ;  /* 0x0000001009047210 */ /* 0x000fc80007f1e0ff */
[----:B------:R-:W-:Y:S02]  /*0730*/  LEA.HI.X.SX32 R13, R16, R13, 0x1, P0 ;  /* 0x0000000d100d7211 */ /* 0x000fe400000f0eff */
[----:B------:R-:W-:-:S04]  /*0740*/  LEA R2, P0, R4, R2, 0x2 ;  /* 0x0000000204027211 */ /* 0x000fc800078010ff */
[----:B------:R-:W-:-:S06]  /*0750*/  LEA.HI.X R3, R4, R3, R13, 0x2, P0 ;  /* 0x0000000304037211 */ /* 0x000fcc00000f140d */
[----:B------:R-:W2:Y:S04]  /*0760*/  LDG.E R3, desc[UR12][R2.64+0x10] ;  /* 0x0000100c02037981 */ /* 0x000ea8000c1e1900 */
[----:B--2---:R3:W-:Y:S01]  /*0770*/  STS [R12+0x70], R3 ;  /* 0x000070030c007388 */ /* 0x0047e20000000800 */
[----:B------:R-:W-:Y:S05]  /*0780*/  BRA `(.L_x_46) ;  /* 0x0000000000047947 */ /* 0x000fea0003800000 */
.L_x_47:
[----:B------:R4:W-:Y:S02]  /*0790*/  STS [R12+0x70], RZ ;  /* 0x000070ff0c007388 */ /* 0x0009e40000000800 */
.L_x_46:
[----:B------:R-:W-:Y:S05]  /*07a0*/  BSYNC.RECONVERGENT B0 ;  /* 0x0000000000007941 */ /* 0x000fea0003800200 */
.L_x_45:
[----:B------:R-:W-:Y:S01]  /*07b0*/  BAR.SYNC.DEFER_BLOCKING 0x0 ;  /* 0x0000000000007b1d */ /* 0x000fe20000010000 */
[----:B------:R-:W-:Y:S01]  /*07c0*/  UISETP.GE.AND UP0, UPT, UR14, URZ, UPT ;  /* 0x000000ff0e00728c */ /* 0x000fe2000bf06270 */
[----:B0123--:R-:W-:-:S08]  /*07d0*/  MOV R3, RZ ;  /* 0x000000ff00037202 */ /* 0x00ffd00000000f00 */
[----:B------:R-:W-:Y:S05]  /*07e0*/  BRA.U !UP0, `(.L_x_48) ;  /* 0x00000005087c7547 */ /* 0x000fea000b800000 */
[----:B------:R-:W-:Y:S01]  /*07f0*/  UIADD3 UR9, UPT, UPT, -UR14, URZ, URZ ;  /* 0x000000ff0e097290 */ /* 0x000fe2000fffe1ff */
[----:B------:R-:W-:Y:S01]  /*0800*/  IMAD R2, R7, 0x4, R8 ;  /* 0x0000000407027824 */ /* 0x000fe200078e0208 */
[----:B------:R-:W-:Y:S01]  /*0810*/  ULOP3.LUT UR4, UR20, 0xfffffff8, URZ, 0xc0, !UPT ;  /* 0xfffffff814047892 */ /* 0x000fe2000f8ec0ff */
[----:B------:R-:W-:Y:S01]  /*0820*/  HFMA2 R3, -RZ, RZ, 0, 0 ;  /* 0x00000000ff037431 */ /* 0x000fe200000001ff */
[----:B------:R-:W-:Y:S01]  /*0830*/  ULOP3.LUT UR5, UR20, 0xfffffffe, URZ, 0xc0, !UPT ;  /* 0xfffffffe14057892 */ /* 0x000fe2000f8ec0ff */
[----:B------:R-:W-:Y:S01]  /*0840*/  VIADD R2, R2, 0x10 ;  /* 0x0000001002027836 */ /* 0x000fe20000000000 */
[----:B------:R-:W-:Y:S02]  /*0850*/  ULOP3.LUT UR6, UR20, 0x6, URZ, 0xc0, !UPT ;  /* 0x0000000614067892 */ /* 0x000fe4000f8ec0ff */
[----:B------:R-:W-:Y:S02]  /*0860*/  UIADD3 UR10, UPT, UPT, -UR4, URZ, URZ ;  /* 0x000000ff040a7290 */ /* 0x000fe4000fffe1ff */
[----:B------:R-:W-:-:S02]  /*0870*/  UISETP.GE.U32.AND UP0, UPT, UR5, 0x7, UPT ;  /* 0x000000070500788c */ /* 0x000fc4000bf06070 */
[----:B------:R-:W-:Y:S01]  /*0880*/  UISETP.GE.U32.AND UP1, UPT, UR6, 0x3, UPT ;  /* 0x000000030600788c */ /* 0x000fe2000bf26070 */
[----:B------:R-:W-:-:S10]  /*0890*/  UMOV UR4, UR9 ;  /* 0x0000000900047c82 */ /* 0x000fd40008000000 */
.L_x_53:
[----:B------:R-:W0:Y:S01]  /*08a0*/  LDCU UR6, c[0x0][0x398] ;  /* 0x00007300ff0677ac */ /* 0x000e220008000800 */
[----:B------:R-:W-:-:S06]  /*08b0*/  UIADD3 UR7, UPT, UPT, UR14, UR4, URZ ;  /* 0x000000040e077290 */ /* 0x000fcc000fffe0ff */
[----:B------:R-:W-:Y:S01]  /*08c0*/  IADD3 R7, PT, PT, R0, UR7, RZ ;  /* 0x0000000700077c10 */ /* 0x000fe2000fffe0ff */
[----:B0-----:R-:W-:Y:S02]  /*08d0*/  UIMAD UR5, UR7, UR6, URZ ;  /* 0x00000006070572a4 */ /* 0x001fe4000f8e02ff */
[----:B------:R-:W-:Y:S02]  /*08e0*/  ULOP3.LUT UP3, URZ, UR6, 0x2, URZ, 0xc0, !UPT ;  /* 0x0000000206ff7892 */ /* 0x000fe4000f86c0ff */
[----:B------:R-:W-:Y:S01]  /*08f0*/  UIADD3 UR11, UPT, UPT, UR14, UR5, URZ ;  /* 0x000000050e0b7290 */ /* 0x000fe2000fffe0ff */
[----:B------:R-:W-:Y:S01]  /*0900*/  UMOV UR6, UR9 ;  /* 0x0000000900067c82 */ /* 0x000fe20008000000 */
[----:B------:R-:W-:Y:S10]  /*0910*/  BRA.U !UP0, `(.L_x_49) ;  /* 0x0000000108887547 */ /* 0x000ff4000b800000 */
[----:B------:R-:W-:Y:S01]  /*0920*/  IMAD R4, R7, 0x18, R2 ;  /* 0x0000001807047824 */ /* 0x000fe200078e0202 */
[----:B------:R-:W-:Y:S01]  /*0930*/  UMOV UR7, UR10 ;  /* 0x0000000a00077c82 */ /* 0x000fe20008000000 */
[----:B------:R-:W-:-:S05]  /*0940*/  UMOV UR6, UR9 ;  /* 0x0000000900067c82 */ /* 0x000fca0008000000 */
.L_x_50:
[----:B------:R-:W0:Y:S01]  /*0950*/  LDS R10, [R4+-0x10] ;  /* 0xfffff000040a7984 */ /* 0x000e220000000800 */
[----:B------:R-:W-:Y:S02]  /*0960*/  USHF.L.U32 UR8, UR5, 0x2, URZ ;  /* 0x0000000205087899 */ /* 0x000fe400080006ff */
[----:B------:R-:W-:Y:S01]  /*0970*/  UIADD3 UR7, UPT, UPT, UR7, 0x8, URZ ;  /* 0x0000000807077890 */ /* 0x000fe2000fffe0ff */
[----:B------:R-:W1:Y:S01]  /*0980*/  LDS R5, [R4+-0xc] ;  /* 0xfffff40004057984 */ /* 0x000e620000000800 */
[----:B------:R-:W-:Y:S02]  /*0990*/  UIADD3 UR6, UPT, UPT, UR6, 0x8, URZ ;  /* 0x0000000806067890 */ /* 0x000fe4000fffe0ff */
[----:B------:R-:W-:Y:S01]  /*09a0*/  UISETP.NE.AND UP2, UPT, UR7, URZ, UPT ;  /* 0x000000ff0700728c */ /* 0x000fe2000bf45270 */
[----:B----4-:R-:W2:Y:S01]  /*09b0*/  LDS R12, [R4+-0x8] ;  /* 0xfffff800040c7984 */ /* 0x010ea20000000800 */
[----:B------:R-:W-:-:S03]  /*09c0*/  UIADD3 UR5, UPT, UPT, UR5, 0x8, URZ ;  /* 0x0000000805057890 */ /* 0x000fc6000fffe0ff */
[----:B------:R-:W3:Y:S01]  /*09d0*/  LDS R14, [R4+-0x4] ;  /* 0xfffffc00040e7984 */ /* 0x000ee20000000800 */
[----:B------:R-:W0:Y:S03]  /*09e0*/  LDCU UR15, c[0x3][UR8] ;  /* 0x00c00000080f77ac */ /* 0x000e260008000800 */
[----:B------:R-:W4:Y:S01]  /*09f0*/  LDS R16, [R4] ;  /* 0x0000000004107984 */ /* 0x000f220000000800 */
[----:B------:R-:W1:Y:S03]  /*0a00*/  LDCU UR16, c[0x3][UR8+0x4] ;  /* 0x00c00080081077ac */ /* 0x000e660008000800 */
[----:B------:R-:W5:Y:S01]  /*0a10*/  LDS R18, [R4+0x4] ;  /* 0x0000040004127984 */ /* 0x000f620000000800 */
[----:B------:R-:W2:Y:S03]  /*0a20*/  LDCU UR17, c[0x3][UR8+0x8] ;  /* 0x00c00100081177ac */ /* 0x000ea60008000800 */
[----:B------:R-:W5:Y:S01]  /*0a30*/  LDS R20, [R4+0x8] ;  /* 0x0000080004147984 */ /* 0x000f620000000800 */
[----:B------:R-:W3:Y:S03]  /*0a40*/  LDCU UR18, c[0x3][UR8+0xc] ;  /* 0x00c00180081277ac */ /* 0x000ee60008000800 */
[----:B------:R0:W5:Y:S01]  /*0a50*/  LDS R22, [R4+0xc] ;  /* 0x00000c0004167984 */ /* 0x0001620000000800 */
[----:B------:R-:W4:Y:S01]  /*0a60*/  LDCU UR19, c[0x3][UR8+0x10] ;  /* 0x00c00200081377ac */ /* 0x000f220008000800 */
[----:B0-----:R-:W-:-:S02]  /*0a70*/  VIADD R4, R4, 0x20 ;  /* 0x0000002004047836 */ /* 0x001fc40000000000 */
[----:B------:R-:W-:Y:S01]  /*0a80*/  FFMA R10, R10, UR15, R3 ;  /* 0x0000000f0a0a7c23 */ /* 0x000fe20008000003 */
[----:B------:R-:W5:Y:S03]  /*0a90*/  LDCU UR15, c[0x3][UR8+0x14] ;  /* 0x00c00280080f77ac */ /* 0x000f660008000800 */
[----:B-1----:R-:W-:Y:S01]  /*0aa0*/  FFMA R5, R5, UR16, R10 ;  /* 0x0000001005057c23 */ /* 0x002fe2000800000a */
[----:B------:R-:W0:Y:S03]  /*0ab0*/  LDCU UR16, c[0x3][UR8+0x18] ;  /* 0x00c00300081077ac */ /* 0x000e260008000800 */
[----:B--2---:R-:W-:Y:S01]  /*0ac0*/  FFMA R5, R12, UR17, R5 ;  /* 0x000000110c057c23 */ /* 0x004fe20008000005 */
[----:B------:R-:W1:Y:S03]  /*0ad0*/  LDCU UR8, c[0x3][UR8+0x1c] ;  /* 0x00c00380080877ac */ /* 0x000e660008000800 */
[----:B---3--:R-:W-:-:S04]  /*0ae0*/  FFMA R5, R14, UR18, R5 ;  /* 0x000000120e057c23 */ /* 0x008fc80008000005 */
[----:B----4-:R-:W-:-:S04]  /*0af0*/  FFMA R5, R16, UR19, R5 ;  /* 0x0000001310057c23 */ /* 0x010fc80008000005 */
[----:B-----5:R-:W-:-:S04]  /*0b00*/  FFMA R5, R18, UR15, R5 ;  /* 0x0000000f12057c23 */ /* 0x020fc80008000005 */
[----:B0-----:R-:W-:-:S04]  /*0b10*/  FFMA R5, R20, UR16, R5 ;  /* 0x0000001014057c23 */ /* 0x001fc80008000005 */
[----:B-1----:R-:W-:Y:S01]  /*0b20*/  FFMA R3, R22, UR8, R5 ;  /* 0x0000000816037c23 */ /* 0x002fe20008000005 */
[----:B------:R-:W-:Y:S06]  /*0b30*/  BRA.U UP2, `(.L_x_50) ;  /* 0xfffffffd02847547 */ /* 0x000fec000b83ffff */
.L_x_49:
[----:B------:R-:W-:Y:S01]  /*0b40*/  IMAD R7, R7, 0x18, R8 ;  /* 0x0000001807077824 */ /* 0x000fe200078e0208 */
[----:B------:R-:W-:Y:S06]  /*0b50*/  BRA.U !UP1, `(.L_x_51) ;  /* 0x0000000109447547 */ /* 0x000fec000b800000 */
[----:B------:R-:W-:Y:S01]  /*0b60*/  IADD3 R4, PT, PT, R11, UR6, RZ ;  /* 0x000000060b047c10 */ /* 0x000fe2000fffe0ff */
[----:B------:R-:W-:Y:S02]  /*0b70*/  UIADD3 UR5, UPT, UPT, UR11, UR6, URZ ;  /* 0x000000060b057290 */ /* 0x000fe4000fffe0ff */
[----:B------:R-:W-:Y:S02]  /*0b80*/  UIADD3 UR6, UPT, UPT, UR6, 0x4, URZ ;  /* 0x0000000406067890 */ /* 0x000fe4000fffe0ff */
[----:B------:R-:W-:Y:S01]  /*0b90*/  IMAD R4, R4, 0x4, R7 ;  /* 0x0000000404047824 */ /* 0x000fe200078e0207 */
[----:B------:R-:W-:-:S04]  /*0ba0*/  USHF.L.U32 UR5, UR5, 0x2, URZ ;  /* 0x0000000205057899 */ /* 0x000fc800080006ff */
[----:B------:R-:W0:Y:S04]  /*0bb0*/  LDS R10, [R4] ;  /* 0x00000000040a7984 */ /* 0x000e280000000800 */
[----:B------:R-:W1:Y:S04]  /*0bc0*/  LDS R5, [R4+0x4] ;  /* 0x0000040004057984 */ /* 0x000e680000000800 */
[----:B----4-:R-:W2:Y:S01]  /*0bd0*/  LDS R12, [R4+0x8] ;  /* 0x00000800040c7984 */ /* 0x010ea20000000800 */
[----:B------:R-:W0:Y:S03]  /*0be0*/  LDCU UR7, c[0x3][UR5] ;  /* 0x00c00000050777ac */ /* 0x000e260008000800 */
[----:B------:R-:W3:Y:S01]  /*0bf0*/  LDS R14, [R4+0xc] ;  /* 0x00000c00040e7984 */ /* 0x000ee20000000800 */
[----:B------:R-:W1:Y:S01]  /*0c00*/  LDCU UR8, c[0x3][UR5+0x4] ;  /* 0x00c00080050877ac */ /* 0x000e620008000800 */
[----:B------:R-:W2:Y:S01]  /*0c10*/  LDCU UR15, c[0x3][UR5+0x8] ;  /* 0x00c00100050f77ac */ /* 0x000ea20008000800 */
[----:B------:R-:W3:Y:S01]  /*0c20*/  LDCU UR5, c[0x3][UR5+0xc] ;  /* 0x00c00180050577ac */ /* 0x000ee20008000800 */
[----:B0-----:R-:W-:-:S04]  /*0c30*/  FFMA R10, R10, UR7, R3 ;  /* 0x000000070a0a7c23 */ /* 0x001fc80008000003 */
[----:B-1----:R-:W-:-:S04]  /*0c40*/  FFMA R5, R5, UR8, R10 ;  /* 0x0000000805057c23 */ /* 0x002fc8000800000a */
[----:B--2---:R-:W-:-:S04]  /*0c50*/  FFMA R5, R12, UR15, R5 ;  /* 0x0000000f0c057c23 */ /* 0x004fc80008000005 */
[----:B---3--:R-:W-:-:S07]  /*0c60*/  FFMA R3, R14, UR5, R5 ;  /* 0x000000050e037c23 */ /* 0x008fce0008000005 */
.L_x_51:
[----:B------:R-:W-:Y:S05]  /*0c70*/  BRA.U !UP3, `(.L_x_52) ;  /* 0x000000010b2c7547 */ /* 0x000fea000b800000 */
[----:B------:R-:W-:Y:S01]  /*0c80*/  IADD3 R4, PT, PT, R11, UR6, RZ ;  /* 0x000000060b047c10 */ /* 0x000fe2000fffe0ff */
[----:B------:R-:W-:Y:S02]  /*0c90*/  UIADD3 UR5, UPT, UPT, UR11, UR6, URZ ;  /* 0x000000060b057290 */ /* 0x000fe4000fffe0ff */
[----:B------:R-:W-:Y:S02]  /*0ca0*/  UIADD3 UR6, UPT, UPT, UR6, 0x2, URZ ;  /* 0x0000000206067890 */ /* 0x000fe4000fffe0ff */
[----:B------:R-:W-:Y:S01]  /*0cb0*/  IMAD R4, R4, 0x4, R7 ;  /* 0x0000000404047824 */ /* 0x000fe200078e0207 */
[----:B------:R-:W-:-:S04]  /*0cc0*/  USHF.L.U32 UR5, UR5, 0x2, URZ ;  /* 0x0000000205057899 */ /* 0x000fc800080006ff */
[----:B------:R-:W0:Y:S04]  /*0cd0*/  LDS R10, [R4] ;  /* 0x00000000040a7984 */ /* 0x000e280000000800 */
[----:B----4-:R-:W1:Y:S04]  /*0ce0*/  LDS R12, [R4+0x4] ;  /* 0x00000400040c7984 */ /* 0x010e680000000800 */
[----:B------:R-:W0:Y:S01]  /*0cf0*/  LDCU UR7, c[0x3][UR5] ;  /* 0x00c00000050777ac */ /* 0x000e220008000800 */
[----:B------:R-:W1:Y:S01]  /*0d00*/  LDCU UR5, c[0x3][UR5+0x4] ;  /* 0x00c00080050577ac */ /* 0x000e620008000800 */
[----:B0-----:R-:W-:-:S04]  /*0d10*/  FFMA R3, R10, UR7, R3 ;  /* 0x000000070a037c23 */ /* 0x001fc80008000003 */
[----:B-1----:R-:W-:-:S07]  /*0d20*/  FFMA R3, R12, UR5, R3 ;  /* 0x000000050c037c23 */ /* 0x002fce0008000003 */
.L_x_52:
[----:B------:R-:W-:Y:S01]  /*0d30*/  IADD3 R4, PT, PT, R11, UR6, RZ ;  /* 0x000000060b047c10 */ /* 0x000fe2000fffe0ff */
[----:B------:R-:W-:Y:S02]  /*0d40*/  UIADD3 UR5, UPT, UPT, UR11, UR6, URZ ;  /* 0x000000060b057290 */ /* 0x000fe4000fffe0ff */
[----:B------:R-:W-:Y:S02]  /*0d50*/  UISETP.NE.AND UP2, UPT, UR4, UR14, UPT ;  /* 0x0000000e0400728c */ /* 0x000fe4000bf45270 */
[----:B------:R-:W-:Y:S01]  /*0d60*/  IMAD R4, R4, 0x4, R7 ;  /* 0x0000000404047824 */ /* 0x000fe200078e0207 */
[----:B------:R-:W-:Y:S02]  /*0d70*/  USHF.L.U32 UR5, UR5, 0x2, URZ ;  /* 0x0000000205057899 */ /* 0x000fe400080006ff */
[----:B------:R-:W-:-:S03]  /*0d80*/  UIADD3 UR6, UPT, UPT, UR4, 0x1, URZ ;  /* 0x0000000104067890 */ /* 0x000fc6000fffe0ff */
[----:B------:R-:W0:Y:S04]  /*0d90*/  LDS R4, [R4] ;  /* 0x0000000004047984 */ /* 0x000e280000000800 */
[----:B------:R-:W-:-:S03]  /*0da0*/  UMOV UR4, UR6 ;  /* 0x0000000600047c82 */ /* 0x000fc60008000000 */
[----:B------:R-:W0:Y:S02]  /*0db0*/  LDCU UR5, c[0x3][UR5] ;  /* 0x00c00000050577ac */ /* 0x000e240008000800 */
[----:B0-----:R-:W-:Y:S01]  /*0dc0*/  FFMA R3, R4, UR5, R3 ;  /* 0x0000000504037c23 */ /* 0x001fe20008000003 */
[----:B------:R-:W-:Y:S06]  /*0dd0*/  BRA.U UP2, `(.L_x_53) ;  /* 0xfffffff902b07547 */ /* 0x000fec000b83ffff */
.L_x_48:
[----:B------:R-:W0:Y:S01]  /*0de0*/  LDC.64 R4, c[0x0][0x388] ;  /* 0x0000e200ff047b82 */ /* 0x000e220000000a00 */
[----:B------:R-:W1:Y:S02]  /*0df0*/  LDCU UR4, c[0x0][0x390] ;  /* 0x00007200ff0477ac */ /* 0x000e640008000800 */
[----:B-1----:R-:W-:-:S04]  /*0e00*/  IMAD R9, R6, UR4, R9 ;  /* 0x0000000406097c24 */ /* 0x002fc8000f8e0209 */
[----:B0-----:R-:W-:-:S05]  /*0e10*/  IMAD.WIDE R4, R9, 0x4, R4 ;  /* 0x0000000409047825 */ /* 0x001fca00078e0204 */
[----:B------:R-:W-:Y:S01]  /*0e20*/  STG.E desc[UR12][R4.64], R3 ;  /* 0x0000000304007986 */ /* 0x000fe2000c10190c */
[----:B------:R-:W-:Y:S05]  /*0e30*/  EXIT ;  /* 0x000000000000794d */ /* 0x000fea0003800000 */
.L_x_54:
        /* <DEDUP_REMOVED lines=12> */
.L_x_85:


//--------------------- .text._Z17kernel2D_constantPfS_iii --------------------------
	.section	.text._Z17kernel2D_constantPfS_iii,"ax",@progbits
	.align	128
        .global         _Z17kernel2D_constantPfS_iii
        .type           _Z17kernel2D_constantPfS_iii,@function
        .size           _Z17kernel2D_constantPfS_iii,(.L_x_86 - _Z17kernel2D_constantPfS_iii)
        .other          _Z17kernel2D_constantPfS_iii,@"STO_CUDA_ENTRY STV_DEFAULT"
_Z17kernel2D_constantPfS_iii:
.text._Z17kernel2D_constantPfS_iii:
[----:B------:R-:W-:Y:S01]  /*0000*/  LDC R1, c[0x0][0x37c] ;  /* 0x0000df00ff017b82 */ /* 0x000fe20000000800 */
[----:B------:R-:W0:Y:S07]  /*0010*/  S2R R5, SR_TID.Y ;  /* 0x0000000000057919 */ /* 0x000e2e0000002200 */
[----:B------:R-:W1:Y:S01]  /*0020*/  LDC R3, c[0x0][0x360] ;  /* 0x0000d800ff037b82 */ /* 0x000e620000000800 */
[----:B------:R-:W2:Y:S01]  /*0030*/  LDCU.64 UR6, c[0x0][0x390] ;  /* 0x00007200ff0677ac */ /* 0x000ea20008000a00 */
[----:B------:R-:W1:Y:S06]  /*0040*/  S2R R0, SR_TID.X ;  /* 0x0000000000007919 */ /* 0x000e6c0000002100 */
[----:B------:R-:W0:Y:S08]  /*0050*/  S2UR UR5, SR_CTAID.Y ;  /* 0x00000000000579c3 */ /* 0x000e300000002600 */
[----:B------:R-:W0:Y:S08]  /*0060*/  LDC R2, c[0x0][0x364] ;  /* 0x0000d900ff027b82 */ /* 0x000e300000000800 */
[----:B------:R-:W1:Y:S01]  /*0070*/  S2UR UR4, SR_CTAID.X ;  /* 0x00000000000479c3 */ /* 0x000e620000002500 */
[----:B0-----:R-:W-:-:S05]  /*0080*/  IMAD R2, R2, UR5, R5 ;  /* 0x0000000502027c24 */ /* 0x001fca000f8e0205 */
[----:B--2---:R-:W-:Y:S01]  /*0090*/  ISETP.GE.AND P0, PT, R2, UR7, PT ;  /* 0x0000000702007c0c */ /* 0x004fe2000bf06270 */
[----:B-1----:R-:W-:-:S05]  /*00a0*/  IMAD R3, R3, UR4, R0 ;  /* 0x0000000403037c24 */ /* 0x002fca000f8e0200 */
[----:B------:R-:W-:-:S13]  /*00b0*/  ISETP.GE.OR P0, PT, R3, UR6, P0 ;  /* 0x0000000603007c0c */ /* 0x000fda0008706670 */
        /* <DEDUP_REMOVED lines=9> */
[----:B------:R-:W-:Y:S02]  /*0150*/  ULOP3.LUT UR5, UR4, 0xfffffff8, URZ, 0xc0, !UPT ;  /* 0xfffffff804057892 */ /* 0x000fe4000f8ec0ff */
[----:B------:R-:W-:Y:S02]  /*0160*/  ULOP3.LUT UR6, UR4, 0x6, URZ, 0xc0, !UPT ;  /* 0x0000000604067892 */ /* 0x000fe4000f8ec0ff */
[----:B------:R-:W-:Y:S02]  /*0170*/  UIADD3 UR9, UPT, UPT, -UR5, URZ, URZ ;  /* 0x000000ff05097290 */ /* 0x000fe4000fffe1ff */
[----:B------:R-:W-:Y:S02]  /*0180*/  ULOP3.LUT UR4, UR4, 0xfffffffe, URZ, 0xc0, !UPT ;  /* 0xfffffffe04047892 */ /* 0x000fe4000f8ec0ff */
[----:B------:R-:W-:Y:S01]  /*0190*/  UISETP.GE.U32.AND UP1, UPT, UR6, 0x3, UPT ;  /* 0x000000030600788c */ /* 0x000fe2000bf26070 */
[----:B------:R-:W-:-:S10]  /*01a0*/  UMOV UR5, UR8 ;  /* 0x0000000800057c82 */ /* 0x000fd40008000000 */
.L_x_62:
[----:B------:R-:W0:Y:S01]  /*01b0*/  LDCU UR14, c[0x0][0x394] ;  /* 0x00007280ff0e77ac */ /* 0x000e220008000800 */
[----:B------:R-:W-:Y:S02]  /*01c0*/  VIADD R8, R2, UR5 ;  /* 0x0000000502087c36 */ /* 0x000fe40008000000 */
[----:B------:R-:W-:Y:S01]  /*01d0*/  IMAD.U32 R10, RZ, RZ, UR8 ;  /* 0x00000008ff0a7e24 */ /* 0x000fe2000f8e00ff */
[----:B------:R-:W1:Y:S01]  /*01e0*/  LDCU UR10, c[0x0][0x398] ;  /* 0x00007300ff0a77ac */ /* 0x000e620008000800 */
[----:B------:R-:W-:Y:S02]  /*01f0*/  UISETP.GE.U32.AND UP2, UPT, UR4, 0x7, UPT ;  /* 0x000000070400788c */ /* 0x000fe4000bf46070 */
[----:B------:R-:W-:Y:S02]  /*0200*/  UIADD3 UR6, UPT, UPT, UR11, UR5, URZ ;  /* 0x000000050b067290 */ /* 0x000fe4000fffe0ff */
[----:B------:R-:W-:Y:S01]  /*0210*/  UMOV UR7, UR5 ;  /* 0x0000000500077c82 */ /* 0x000fe20008000000 */
[----:B------:R-:W-:-:S02]  /*0220*/  UIADD3 UR5, UPT, UPT, UR5, 0x1, URZ ;  /* 0x0000000105057890 */ /* 0x000fc4000fffe0ff */
[----:B------:R-:W-:Y:S01]  /*0230*/  UISETP.NE.AND UP0, UPT, UR7, UR11, UPT ;  /* 0x0000000b0700728c */ /* 0x000fe2000bf05270 */
[----:B0-----:R-:W-:Y:S01]  /*0240*/  ISETP.GE.AND P0, PT, R8, UR14, PT ;  /* 0x0000000e08007c0c */ /* 0x001fe2000bf06270 */
[----:B-1----:R-:W-:-:S03]  /*0250*/  UIMAD UR6, UR6, UR10, URZ ;  /* 0x0000000a060672a4 */ /* 0x002fc6000f8e02ff */
[----:B------:R-:W-:Y:S01]  /*0260*/  ISETP.GT.AND P0, PT, R8, -0x1, !P0 ;  /* 0xffffffff0800780c */ /* 0x000fe20004704270 */
[----:B------:R-:W-:Y:S01]  /*0270*/  UIADD3 UR10, UPT, UPT, UR11, UR6, URZ ;  /* 0x000000060b0a7290 */ /* 0x000fe2000fffe0ff */
[----:B------:R-:W-:Y:S11]  /*0280*/  BRA.U !UP2, `(.L_x_56) ;  /* 0x000000050a287547 */ /* 0x000ff6000b800000 */
[----:B------:R-:W0:Y:S01]  /*0290*/  LDC.64 R4, c[0x0][0x380] ;  /* 0x0000e000ff047b82 */ /* 0x000e220000000a00 */
[----:B------:R-:W1:Y:S01]  /*02a0*/  LDCU UR14, c[0x0][0x390] ;  /* 0x00007200ff0e77ac */ /* 0x000e620008000800 */
[----:B------:R-:W-:Y:S01]  /*02b0*/  IADD3 R9, PT, PT, R3, -UR11, RZ ;  /* 0x8000000b03097c10 */ /* 0x000fe2000fffe0ff */
[----:B------:R-:W-:Y:S01]  /*02c0*/  IMAD.U32 R21, RZ, RZ, UR6 ;  /* 0x00000006ff157e24 */ /* 0x000fe2000f8e00ff */
[----:B------:R-:W-:Y:S01]  /*02d0*/  UIADD3 UR7, UPT, UPT, -UR11, 0x3, URZ ;  /* 0x000000030b077890 */ /* 0x000fe2000fffe1ff */
[----:B------:R-:W2:Y:S05]  /*02e0*/  LDCU UR15, c[0x0][0x390] ;  /* 0x00007200ff0f77ac */ /* 0x000eaa0008000800 */
[----:B------:R-:W-:Y:S01]  /*02f0*/  IMAD.U32 R10, RZ, RZ, UR7 ;  /* 0x00000007ff0a7e24 */ /* 0x000fe2000f8e00ff */
[----:B------:R-:W-:Y:S01]  /*0300*/  UMOV UR6, UR9 ;  /* 0x0000000900067c82 */ /* 0x000fe20008000000 */
[----:B-1----:R-:W-:-:S07]  /*0310*/  IMAD R11, R8, UR14, R9 ;  /* 0x0000000e080b7c24 */ /* 0x002fce000f8e0209 */
.L_x_57:
[C---:B--2---:R-:W-:Y:S01]  /*0320*/  ISETP.GE.AND P3, PT, R9.reuse, UR15, PT ;  /* 0x0000000f09007c0c */ /* 0x044fe2000bf66270 */
[----:B------:R-:W-:-:S03]  /*0330*/  VIADD R6, R9, 0x1 ;  /* 0x0000000109067836 */ /* 0x000fc60000000000 */
[----:B------:R-:W-:Y:S02]  /*0340*/  ISETP.GT.AND P3, PT, R9, -0x1, !P3 ;  /* 0xffffffff0900780c */ /* 0x000fe40005f64270 */
[C---:B------:R-:W-:Y:S02]  /*0350*/  ISETP.GE.AND P2, PT, R6.reuse, UR15, PT ;  /* 0x0000000f06007c0c */ /* 0x040fe4000bf46270 */
[----:B------:R-:W-:Y:S02]  /*0360*/  PLOP3.LUT P3, PT, P3, P0, PT, 0x80, 0x8 ;  /* 0x000000000008781c */ /* 0x000fe40001f61070 */
[----:B------:R-:W-:Y:S01]  /*0370*/  ISETP.GT.AND P2, PT, R6, -0x1, !P2 ;  /* 0xffffffff0600780c */ /* 0x000fe20005744270 */
[----:B0-----:R-:W-:-:S03]  /*0380*/  IMAD.WIDE R6, R11, 0x4, R4 ;  /* 0x000000040b067825 */ /* 0x001fc600078e0204 */
[----:B------:R-:W-:-:S07]  /*0390*/  PLOP3.LUT P2, PT, P2, P0, PT, 0x80, 0x8 ;  /* 0x000000000008781c */ /* 0x000fce0001741070 */
[----:B------:R-:W2:Y:S06]  /*03a0*/  @P3 LDG.E R13, desc[UR12][R6.64] ;  /* 0x0000000c060d3981 */ /* 0x000eac000c1e1900 */
[----:B------:R-:W3:Y:S01]  /*03b0*/  @P2 LDG.E R15, desc[UR12][R6.64+0x4] ;  /* 0x0000040c060f2981 */ /* 0x000ee2000c1e1900 */
[----:B------:R-:W-:Y:S01]  /*03c0*/  SHF.L.U32 R12, R21, 0x2, RZ ;  /* 0x00000002150c7819 */ /* 0x000fe200000006ff */
[C---:B------:R-:W-:Y:S02]  /*03d0*/  VIADD R17, R9.reuse, 0x2 ;  /* 0x0000000209117836 */ /* 0x040fe40000000000 */
[C---:B------:R-:W-:Y:S01]  /*03e0*/  VIADD R18, R9.reuse, 0x3 ;  /* 0x0000000309127836 */ /* 0x040fe20000000000 */
[----:B------:R-:W2:Y:S01]  /*03f0*/  @P3 LDC R14, c[0x3][R12] ;  /* 0x00c000000c0e3b82 */ /* 0x000ea20000000800 */
[----:B------:R-:W-:Y:S01]  /*0400*/  VIADD R19, R9, 0x4 ;  /* 0x0000000409137836 */ /* 0x000fe20000000000 */
[----:B------:R-:W-:-:S02]  /*0410*/  ISETP.GE.AND P1, PT, R17, UR15, PT ;  /* 0x0000000f11007c0c */ /* 0x000fc4000bf26270 */
[C---:B------:R-:W-:Y:S02]  /*0420*/  ISETP.GE.AND P6, PT, R18.reuse, UR15, PT ;  /* 0x0000000f12007c0c */ /* 0x040fe4000bfc6270 */
[----:B------:R-:W-:Y:S02]  /*0430*/  ISETP.GT.AND P1, PT, R17, -0x1, !P1 ;  /* 0xffffffff1100780c */ /* 0x000fe40004f24270 */
[----:B------:R-:W3:Y:S01]  /*0440*/  @P2 LDC R16, c[0x3][R12+0x4] ;  /* 0x00c001000c102b82 */ /* 0x000ee20000000800 */
[----:B------:R-:W-:Y:S02]  /*0450*/  ISETP.GE.AND P5, PT, R19, UR15, PT ;  /* 0x0000000f13007c0c */ /* 0x000fe4000bfa6270 */
[----:B------:R-:W-:Y:S01]  /*0460*/  ISETP.GT.AND P6, PT, R18, -0x1, !P6 ;  /* 0xffffffff1200780c */ /* 0x000fe200077c4270 */
[C---:B------:R-:W-:Y:S01]  /*0470*/  VIADD R18, R9.reuse, 0x6 ;  /* 0x0000000609127836 */ /* 0x040fe20000000000 */
[----:B------:R-:W-:Y:S02]  /*0480*/  IADD3 R17, PT, PT, R9, 0x5, RZ ;  /* 0x0000000509117810 */ /* 0x000fe40007ffe0ff */
[----:B------:R-:W-:-:S02]  /*0490*/  PLOP3.LUT P1, PT, P1, P0, PT, 0x80, 0x8 ;  /* 0x000000000008781c */ /* 0x000fc40000f21070 */
[----:B------:R-:W-:Y:S02]  /*04a0*/  ISETP.GT.AND P5, PT, R19, -0x1, !P5 ;  /* 0xffffffff1300780c */ /* 0x000fe40006fa4270 */
[C---:B------:R-:W-:Y:S02]  /*04b0*/  ISETP.GE.AND P4, PT, R17.reuse, UR15, PT ;  /* 0x0000000f11007c0c */ /* 0x040fe4000bf86270 */
[----:B------:R-:W-:Y:S02]  /*04c0*/  PLOP3.LUT P5, PT, P5, P0, PT, 0x80, 0x8 ;  /* 0x000000000008781c */ /* 0x000fe40002fa1070 */
[----:B------:R-:W-:-:S04]  /*04d0*/  ISETP.GT.AND P4, PT, R17, -0x1, !P4 ;  /* 0xffffffff1100780c */ /* 0x000fc80006784270 */
[----:B------:R-:W-:-:S07]  /*04e0*/  PLOP3.LUT P4, PT, P4, P0, PT, 0x80, 0x8 ;  /* 0x000000000008781c */ /* 0x000fce0002781070 */
[----:B------:R-:W4:Y:S06]  /*04f0*/  @P5 LDG.E R17, desc[UR12][R6.64+0x10] ;  /* 0x0000100c06115981 */ /* 0x000f2c000c1e1900 */
[----:B------:R-:W5:Y:S01]  /*0500*/  @P4 LDG.E R19, desc[UR12][R6.64+0x14] ;  /* 0x0000140c06134981 */ /* 0x000f62000c1e1900 */
[----:B--2---:R-:W-:Y:S01]  /*0510*/  @P3 FFMA R0, R13, R14, R0 ;  /* 0x0000000e0d003223 */ /* 0x004fe20000000000 */
[----:B------:R-:W-:Y:S01]  /*0520*/  PLOP3.LUT P3, PT, P6, P0, PT, 0x80, 0x8 ;  /* 0x000000000008781c */ /* 0x000fe20003761070 */
[----:B------:R-:W-:Y:S01]  /*0530*/  VIADD R14, R9, 0x7 ;  /* 0x00000007090e7836 */ /* 0x000fe20000000000 */
[----:B------:R-:W-:Y:S01]  /*0540*/  ISETP.GE.AND P6, PT, R18, UR15, PT ;  /* 0x0000000f12007c0c */ /* 0x000fe2000bfc6270 */
[----:B------:R-:W2:Y:S01]  /*0550*/  @P1 LDG.E R13, desc[UR12][R6.64+0x8] ;  /* 0x0000080c060d1981 */ /* 0x000ea2000c1e1900 */
[----:B---3--:R-:W-:-:S02]  /*0560*/  @P2 FFMA R0, R15, R16, R0 ;  /* 0x000000100f002223 */ /* 0x008fc40000000000 */
[----:B------:R-:W-:Y:S02]  /*0570*/  ISETP.GT.AND P6, PT, R18, -0x1, !P6 ;  /* 0xffffffff1200780c */ /* 0x000fe400077c4270 */
[C---:B------:R-:W-:Y:S02]  /*0580*/  ISETP.GE.AND P2, PT, R14.reuse, UR15, PT ;  /* 0x0000000f0e007c0c */ /* 0x040fe4000bf46270 */
[----:B------:R-:W-:Y:S02]  /*0590*/  PLOP3.LUT P6, PT, P6, P0, PT, 0x80, 0x8 ;  /* 0x000000000008781c */ /* 0x000fe400037c1070 */
[----:B------:R-:W-:Y:S01]  /*05a0*/  ISETP.GT.AND P2, PT, R14, -0x1, !P2 ;  /* 0xffffffff0e00780c */ /* 0x000fe20005744270 */
[----:B------:R-:W3:Y:S03]  /*05b0*/  @P3 LDG.E R15, desc[UR12][R6.64+0xc] ;  /* 0x00000c0c060f3981 */ /* 0x000ee6000c1e1900 */
[----:B------:R-:W-:-:S07]  /*05c0*/  PLOP3.LUT P2, PT, P2, P0, PT, 0x80, 0x8 ;  /* 0x000000000008781c */ /* 0x000fce0001741070 */
[----:B------:R-:W5:Y:S06]  /*05d0*/  @P6 LDG.E R23, desc[UR12][R6.64+0x18] ;  /* 0x0000180c06176981 */ /* 0x000f6c000c1e1900 */
[----:B------:R-:W5:Y:S01]  /*05e0*/  @P2 LDG.E R25, desc[UR12][R6.64+0x1c] ;  /* 0x00001c0c06192981 */ /* 0x000f62000c1e1900 */
[----:B------:R-:W2:Y:S08]  /*05f0*/  @P1 LDC R14, c[0x3][R12+0x8] ;  /* 0x00c002000c0e1b82 */ /* 0x000eb00000000800 */
[----:B------:R-:W3:Y:S08]  /*0600*/  @P3 LDC R16, c[0x3][R12+0xc] ;  /* 0x00c003000c103b82 */ /* 0x000ef00000000800 */
[----:B------:R-:W4:Y:S08]  /*0610*/  @P5 LDC R18, c[0x3][R12+0x10] ;  /* 0x00c004000c125b82 */ /* 0x000f300000000800 */
[----:B------:R-:W5:Y:S08]  /*0620*/  @P4 LDC R20, c[0x3][R12+0x14] ;  /* 0x00c005000c144b82 */ /* 0x000f700000000800 */
[----:B------:R-:W0:Y:S08]  /*0630*/  @P6 LDC R22, c[0x3][R12+0x18] ;  /* 0x00c006000c166b82 */ /* 0x000e300000000800 */
[----:B------:R-:W1:Y:S01]  /*0640*/  @P2 LDC R24, c[0x3][R12+0x1c] ;  /* 0x00c007000c182b82 */ /* 0x000e620000000800 */
[----:B------:R-:W-:-:S04]  /*0650*/  UIADD3 UR6, UPT, UPT, UR6, 0x8, URZ ;  /* 0x0000000806067890 */ /* 0x000fc8000fffe0ff */
[----:B------:R-:W-:Y:S01]  /*0660*/  UISETP.NE.AND UP2, UPT, UR6, URZ, UPT ;  /* 0x000000ff0600728c */ /* 0x000fe2000bf45270 */
[----:B------:R-:W-:Y:S01]  /*0670*/  VIADD R10, R10, 0x8 ;  /* 0x000000080a0a7836 */ /* 0x000fe20000000000 */
[----:B------:R-:W-:Y:S01]  /*0680*/  IADD3 R11, PT, PT, R11, 0x8, RZ ;  /* 0x000000080b0b7810 */ /* 0x000fe20007ffe0ff */
[----:B------:R-:W-:Y:S02]  /*0690*/  VIADD R21, R21, 0x8 ;  /* 0x0000000815157836 */ /* 0x000fe40000000000 */
[----:B------:R-:W-:Y:S02]  /*06a0*/  VIADD R9, R9, 0x8 ;  /* 0x0000000809097836 */ /* 0x000fe40000000000 */
[----:B--2---:R-:W-:-:S04]  /*06b0*/  @P1 FFMA R0, R13, R14, R0 ;  /* 0x0000000e0d001223 */ /* 0x004fc80000000000 */
[----:B---3--:R-:W-:-:S04]  /*06c0*/  @P3 FFMA R0, R15, R16, R0 ;  /* 0x000000100f003223 */ /* 0x008fc80000000000 */
[----:B----4-:R-:W-:-:S04]  /*06d0*/  @P5 FFMA R0, R17, R18, R0 ;  /* 0x0000001211005223 */ /* 0x010fc80000000000 */
[----:B-----5:R-:W-:-:S04]  /*06e0*/  @P4 FFMA R0, R19, R20, R0 ;  /* 0x0000001413004223 */ /* 0x020fc80000000000 */
[----:B0-----:R-:W-:-:S04]  /*06f0*/  @P6 FFMA R0, R23, R22, R0 ;  /* 0x0000001617006223 */ /* 0x001fc80000000000 */
[----:B-1----:R-:W-:Y:S01]  /*0700*/  @P2 FFMA R0, R25, R24, R0 ;  /* 0x0000001819002223 */ /* 0x002fe20000000000 */
[----:B------:R-:W-:Y:S06]  /*0710*/  BRA.U UP2, `(.L_x_57) ;  /* 0xfffffffd02007547 */ /* 0x000fec000b83ffff */
[----:B------:R-:W-:-:S07]  /*0720*/  VIADD R10, R10, 0xfffffffd ;  /* 0xfffffffd0a0a7836 */ /* 0x000fce0000000000 */
.L_x_56:
[----:B------:R-:W0:Y:S01]  /*0730*/  LDCU UR7, c[0x0][0x398] ;  /* 0x00007300ff0777ac */ /* 0x000e220008000800 */
[----:B------:R-:W1:Y:S01]  /*0740*/  LDCU UR6, c[0x0][0x390] ;  /* 0x00007200ff0677ac */ /* 0x000e620008000800 */
[----:B0-----:R-:W-:Y:S01]  /*0750*/  ULOP3.LUT UP2, URZ, UR7, 0x2, URZ, 0xc0, !UPT ;  /* 0x0000000207ff7892 */ /* 0x001fe2000f84c0ff */
[----:B-1----:R-:W-:Y:S10]  /*0760*/  BRA.U !UP1, `(.L_x_58) ;  /* 0x00000001098c7547 */ /* 0x002ff4000b800000 */
[----:B------:R-:W0:Y:S01]  /*0770*/  LDCU UR7, c[0x0][0x390] ;  /* 0x00007200ff0777ac */ /* 0x000e220008000800 */
[----:B------:R-:W1:Y:S01]  /*0780*/  LDC.64 R4, c[0x0][0x380] ;  /* 0x0000e000ff047b82 */ /* 0x000e620000000a00 */
[----:B------:R-:W-:-:S05]  /*0790*/  IADD3 R7, PT, PT, R3, R10, RZ ;  /* 0x0000000a03077210 */ /* 0x000fca0007ffe0ff */
[C---:B------:R-:W-:Y:S02]  /*07a0*/  VIADD R6, R7.reuse, 0x1 ;  /* 0x0000000107067836 */ /* 0x040fe40000000000 */
[C---:B------:R-:W-:Y:S02]  /*07b0*/  VIADD R9, R7.reuse, 0x2 ;  /* 0x0000000207097836 */ /* 0x040fe40000000000 */
[C---:B------:R-:W-:Y:S01]  /*07c0*/  VIADD R11, R7.reuse, 0x3 ;  /* 0x00000003070b7836 */ /* 0x040fe20000000000 */
[C---:B0-----:R-:W-:Y:S02]  /*07d0*/  ISETP.GE.AND P1, PT, R7.reuse, UR7, PT ;  /* 0x0000000707007c0c */ /* 0x041fe4000bf26270 */
[----:B------:R-:W-:Y:S02]  /*07e0*/  ISETP.GE.AND P2, PT, R6, UR7, PT ;  /* 0x0000000706007c0c */ /* 0x000fe4000bf46270 */
[----:B------:R-:W-:Y:S01]  /*07f0*/  ISETP.GT.AND P1, PT, R7, -0x1, !P1 ;  /* 0xffffffff0700780c */ /* 0x000fe20004f24270 */
[----:B------:R-:W-:Y:S01]  /*0800*/  IMAD R7, R8, UR7, R7 ;  /* 0x0000000708077c24 */ /* 0x000fe2000f8e0207 */
[----:B------:R-:W-:-:S02]  /*0810*/  ISETP.GE.AND P3, PT, R9, UR7, PT ;  /* 0x0000000709007c0c */ /* 0x000fc4000bf66270 */
[----:B------:R-:W-:Y:S01]  /*0820*/  ISETP.GT.AND P2, PT, R6, -0x1, !P2 ;  /* 0xffffffff0600780c */ /* 0x000fe20005744270 */
[----:B-1----:R-:W-:Y:S01]  /*0830*/  IMAD.WIDE R4, R7, 0x4, R4 ;  /* 0x0000000407047825 */ /* 0x002fe200078e0204 */
[----:B------:R-:W-:Y:S02]  /*0840*/  PLOP3.LUT P1, PT, P1, P0, PT, 0x80, 0x8 ;  /* 0x000000000008781c */ /* 0x000fe40000f21070 */
[----:B------:R-:W-:Y:S02]  /*0850*/  ISETP.GT.AND P3, PT, R9, -0x1, !P3 ;  /* 0xffffffff0900780c */ /* 0x000fe40005f64270 */
[C---:B------:R-:W-:Y:S02]  /*0860*/  ISETP.GE.AND P4, PT, R11.reuse, UR7, PT ;  /* 0x000000070b007c0c */ /* 0x040fe4000bf86270 */
[----:B------:R-:W-:Y:S02]  /*0870*/  PLOP3.LUT P2, PT, P2, P0, PT, 0x80, 0x8 ;  /* 0x000000000008781c */ /* 0x000fe40001741070 */
[----:B------:R-:W-:-:S02]  /*0880*/  ISETP.GT.AND P4, PT, R11, -0x1, !P4 ;  /* 0xffffffff0b00780c */ /* 0x000fc40006784270 */
[----:B------:R-:W-:Y:S02]  /*0890*/  PLOP3.LUT P3, PT, P3, P0, PT, 0x80, 0x8 ;  /* 0x000000000008781c */ /* 0x000fe40001f61070 */
[----:B------:R-:W-:Y:S01]  /*08a0*/  PLOP3.LUT P4, PT, P4, P0, PT, 0x80, 0x8 ;  /* 0x000000000008781c */ /* 0x000fe20002781070 */
[----:B------:R-:W2:Y:S06]  /*08b0*/  @P1 LDG.E R7, desc[UR12][R4.64] ;  /* 0x0000000c04071981 */ /* 0x000eac000c1e1900 */
[----:B------:R-:W3:Y:S04]  /*08c0*/  @P2 LDG.E R11, desc[UR12][R4.64+0x4] ;  /* 0x0000040c040b2981 */ /* 0x000ee8000c1e1900 */
[----:B------:R-:W4:Y:S04]  /*08d0*/  @P3 LDG.E R13, desc[UR12][R4.64+0x8] ;  /* 0x0000080c040d3981 */ /* 0x000f28000c1e1900 */
[----:B------:R-:W5:Y:S01]  /*08e0*/  @P4 LDG.E R15, desc[UR12][R4.64+0xc] ;  /* 0x00000c0c040f4981 */ /* 0x000f62000c1e1900 */
[C---:B------:R-:W-:Y:S01]  /*08f0*/  IADD3 R6, PT, PT, R10.reuse, UR10, RZ ;  /* 0x0000000a0a067c10 */ /* 0x040fe2000fffe0ff */
[----:B------:R-:W-:-:S04]  /*0900*/  VIADD R10, R10, 0x4 ;  /* 0x000000040a0a7836 */ /* 0x000fc80000000000 */
[----:B------:R-:W-:-:S04]  /*0910*/  IMAD.SHL.U32 R6, R6, 0x4, RZ ;  /* 0x0000000406067824 */ /* 0x000fc800078e00ff */
[----:B------:R-:W2:Y:S08]  /*0920*/  @P1 LDC R9, c[0x3][R6] ;  /* 0x00c0000006091b82 */ /* 0x000eb00000000800 */
[----:B------:R-:W3:Y:S08]  /*0930*/  @P2 LDC R12, c[0x3][R6+0x4] ;  /* 0x00c00100060c2b82 */ /* 0x000ef00000000800 */
[----:B------:R-:W4:Y:S08]  /*0940*/  @P3 LDC R14, c[0x3][R6+0x8] ;  /* 0x00c00200060e3b82 */ /* 0x000f300000000800 */
[----:B------:R-:W5:Y:S01]  /*0950*/  @P4 LDC R16, c[0x3][R6+0xc] ;  /* 0x00c0030006104b82 */ /* 0x000f620000000800 */
[----:B--2---:R-:W-:-:S04]  /*0960*/  @P1 FFMA R0, R7, R9, R0 ;  /* 0x0000000907001223 */ /* 0x004fc80000000000 */
[----:B---3--:R-:W-:-:S04]  /*0970*/  @P2 FFMA R0, R11, R12, R0 ;  /* 0x0000000c0b002223 */ /* 0x008fc80000000000 */
[----:B----4-:R-:W-:-:S04]  /*0980*/  @P3 FFMA R0, R13, R14, R0 ;  /* 0x0000000e0d003223 */ /* 0x010fc80000000000 */
[----:B-----5:R-:W-:-:S07]  /*0990*/  @P4 FFMA R0, R15, R16, R0 ;  /* 0x000000100f004223 */ /* 0x020fce0000000000 */
.L_x_58:
[----:B------:R-:W-:Y:S05]  /*09a0*/  BRA.U !UP2, `(.L_x_59) ;  /* 0x000000010a547547 */ /* 0x000fea000b800000 */
[----:B------:R-:W0:Y:S01]  /*09b0*/  LDCU UR7, c[0x0][0x390] ;  /* 0x00007200ff0777ac */ /* 0x000e220008000800 */
[----:B------:R-:W1:Y:S01]  /*09c0*/  LDC.64 R4, c[0x0][0x380] ;  /* 0x0000e000ff047b82 */ /* 0x000e620000000a00 */
[----:B------:R-:W-:-:S05]  /*09d0*/  IMAD.IADD R7, R3, 0x1, R10 ;  /* 0x0000000103077824 */ /* 0x000fca00078e020a */
[C---:B------:R-:W-:Y:S02]  /*09e0*/  IADD3 R6, PT, PT, R7.reuse, 0x1, RZ ;  /* 0x0000000107067810 */ /* 0x040fe40007ffe0ff */
[C---:B0-----:R-:W-:Y:S02]  /*09f0*/  ISETP.GE.AND P1, PT, R7.reuse, UR7, PT ;  /* 0x0000000707007c0c */ /* 0x041fe4000bf26270 */
[----:B------:R-:W-:Y:S02]  /*0a00*/  ISETP.GE.AND P2, PT, R6, UR7, PT ;  /* 0x0000000706007c0c */ /* 0x000fe4000bf46270 */
[----:B------:R-:W-:Y:S01]  /*0a10*/  ISETP.GT.AND P1, PT, R7, -0x1, !P1 ;  /* 0xffffffff0700780c */ /* 0x000fe20004f24270 */
[----:B------:R-:W-:Y:S01]  /*0a20*/  IMAD R7, R8, UR7, R7 ;  /* 0x0000000708077c24 */ /* 0x000fe2000f8e0207 */
[----:B------:R-:W-:Y:S02]  /*0a30*/  ISETP.GT.AND P2, PT, R6, -0x1, !P2 ;  /* 0xffffffff0600780c */ /* 0x000fe40005744270 */
[----:B------:R-:W-:Y:S01]  /*0a40*/  PLOP3.LUT P1, PT, P1, P0, PT, 0x80, 0x8 ;  /* 0x000000000008781c */ /* 0x000fe20000f21070 */
[----:B-1----:R-:W-:Y:S01]  /*0a50*/  IMAD.WIDE R4, R7, 0x4, R4 ;  /* 0x0000000407047825 */ /* 0x002fe200078e0204 */
[----:B------:R-:W-:-:S11]  /*0a60*/  PLOP3.LUT P2, PT, P2, P0, PT, 0x80, 0x8 ;  /* 0x000000000008781c */ /* 0x000fd60001741070 */
[----:B------:R-:W2:Y:S04]  /*0a70*/  @P1 LDG.E R7, desc[UR12][R4.64] ;  /* 0x0000000c04071981 */ /* 0x000ea8000c1e1900 */
[----:B------:R-:W3:Y:S01]  /*0a80*/  @P2 LDG.E R9, desc[UR12][R4.64+0x4] ;  /* 0x0000040c04092981 */ /* 0x000ee2000c1e1900 */
[C---:B------:R-:W-:Y:S02]  /*0a90*/  VIADD R6, R10.reuse, UR10 ;  /* 0x0000000a0a067c36 */ /* 0x040fe40008000000 */
[----:B------:R-:W-:Y:S02]  /*0aa0*/  VIADD R10, R10, 0x2 ;  /* 0x000000020a0a7836 */ /* 0x000fe40000000000 */
[----:B------:R-:W-:-:S04]  /*0ab0*/  IMAD.SHL.U32 R12, R6, 0x4, RZ ;  /* 0x00000004060c7824 */ /* 0x000fc800078e00ff */
[----:B------:R-:W2:Y:S08]  /*0ac0*/  @P1 LDC R6, c[0x3][R12] ;  /* 0x00c000000c061b82 */ /* 0x000eb00000000800 */
[----:B------:R-:W3:Y:S01]  /*0ad0*/  @P2 LDC R11, c[0x3][R12+0x4] ;  /* 0x00c001000c0b2b82 */ /* 0x000ee20000000800 */
[----:B--2---:R-:W-:-:S04]  /*0ae0*/  @P1 FFMA R0, R7, R6, R0 ;  /* 0x0000000607001223 */ /* 0x004fc80000000000 */
[----:B---3--:R-:W-:-:S07]  /*0af0*/  @P2 FFMA R0, R9, R11, R0 ;  /* 0x0000000b09002223 */ /* 0x008fce0000000000 */
.L_x_59:
[----:B------:R-:W-:Y:S01]  /*0b00*/  IADD3 R7, PT, PT, R3, R10, RZ ;  /* 0x0000000a03077210 */ /* 0x000fe20007ffe0ff */
[----:B------:R-:W-:Y:S03]  /*0b10*/  BSSY.RECONVERGENT B0, `(.L_x_60) ;  /* 0x000000d000007945 */ /* 0x000fe60003800200 */
[----:B------:R-:W-:-:S04]  /*0b20*/  ISETP.GE.AND P1, PT, R7, UR6, PT ;  /* 0x0000000607007c0c */ /* 0x000fc8000bf26270 */
[----:B------:R-:W-:-:S04]  /*0b30*/  ISETP.GT.AND P1, PT, R7, -0x1, !P1 ;  /* 0xffffffff0700780c */ /* 0x000fc80004f24270 */
[----:B------:R-:W-:-:S13]  /*0b40*/  PLOP3.LUT P1, PT, P1, P0, PT, 0x80, 0x8 ;  /* 0x000000000008781c */ /* 0x000fda0000f21070 */
[----:B------:R-:W-:Y:S05]  /*0b50*/  @!P1 BRA `(.L_x_61) ;  /* 0x0000000000209947 */ /* 0x000fea0003800000 */
[----:B------:R-:W0:Y:S01]  /*0b60*/  LDC.64 R4, c[0x0][0x380] ;  /* 0x0000e000ff047b82 */ /* 0x000e220000000a00 */
[----:B------:R-:W-:-:S04]  /*0b70*/  IMAD R7, R8, UR6, R7 ;  /* 0x0000000608077c24 */ /* 0x000fc8000f8e0207 */
[----:B0-----:R-:W-:-:S06]  /*0b80*/  IMAD.WIDE R4, R7, 0x4, R4 ;  /* 0x0000000407047825 */ /* 0x001fcc00078e0204 */
[----:B------:R-:W2:Y:S01]  /*0b90*/  LDG.E R5, desc[UR12][R4.64] ;  /* 0x0000000c04057981 */ /* 0x000ea2000c1e1900 */
[----:B------:R-:W-:-:S04]  /*0ba0*/  VIADD R10, R10, UR10 ;  /* 0x0000000a0a0a7c36 */ /* 0x000fc80008000000 */
[----:B------:R-:W-:-:S06]  /*0bb0*/  IMAD.SHL.U32 R10, R10, 0x4, RZ ;  /* 0x000000040a0a7824 */ /* 0x000fcc00078e00ff */
[----:B------:R-:W2:Y:S02]  /*0bc0*/  LDC R10, c[0x3][R10] ;  /* 0x00c000000a0a7b82 */ /* 0x000ea40000000800 */
[----:B--2---:R-:W-:-:S07]  /*0bd0*/  FFMA R0, R5, R10, R0 ;  /* 0x0000000a05007223 */ /* 0x004fce0000000000 */
.L_x_61:
[----:B------:R-:W-:Y:S05]  /*0be0*/  BSYNC.RECONVERGENT B0 ;  /* 0x0000000000007941 */ /* 0x000fea0003800200 */
.L_x_60:
[----:B------:R-:W-:Y:S05]  /*0bf0*/  BRA.U UP0, `(.L_x_62) ;  /* 0xfffffff5006c7547 */ /* 0x000fea000b83ffff */
.L_x_55:
[----:B------:R-:W0:Y:S01]  /*0c00*/  LDC.64 R4, c[0x0][0x388] ;  /* 0x0000e200ff047b82 */ /* 0x000e220000000a00 */
[----:B------:R-:W-:-:S04]  /*0c10*/  IMAD R3, R2, UR6, R3 ;  /* 0x0000000602037c24 */ /* 0x000fc8000f8e0203 */
[----:B0-----:R-:W-:-:S05]  /*0c20*/  IMAD.WIDE R2, R3, 0x4, R4 ;  /* 0x0000000403027825 */ /* 0x001fca00078e0204 */
[----:B------:R-:W-:Y:S01]  /*0c30*/  STG.E desc[UR12][R2.64], R0 ;  /* 0x0000000002007986 */ /* 0x000fe2000c10190c */
[----:B------:R-:W-:Y:S05]  /*0c40*/  EXIT ;  /* 0x000000000000794d */ /* 0x000fea0003800000 */
.L_x_63:
        /* <DEDUP_REMOVED lines=11> */
.L_x_86:


//--------------------- .text._Z18kernel2D_unrollingPfS_S_iii --------------------------
	.section	.text._Z18kernel2D_unrollingPfS_S_iii,"ax",@progbits
	.align	128
        .global         _Z18kernel2D_unrollingPfS_S_iii
        .type           _Z18kernel2D_unrollingPfS_S_iii,@function
        .size           _Z18kernel2D_unrollingPfS_S_iii,(.L_x_87 - _Z18kernel2D_unrollingPfS_S_iii)
        .other          _Z18kernel2D_unrollingPfS_S_iii,@"STO_CUDA_ENTRY STV_DEFAULT"
_Z18kernel2D_unrollingPfS_S_iii:
.text._Z18kernel2D_unrollingPfS_S_iii:
        /* <DEDUP_REMOVED lines=19> */
[----:B------:R-:W-:Y:S01]  /*0130*/  ULOP3.LUT UR5, UR4, 0x6, URZ, 0xc0, !UPT ;  /* 0x0000000604057892 */ /* 0x000fe2000f8ec0ff */
[----:B------:R-:W-:Y:S01]  /*0140*/  IMAD.MOV.U32 R0, RZ, RZ, RZ ;  /* 0x000000ffff007224 */ /* 0x000fe200078e00ff */
[----:B------:R-:W-:Y:S02]  /*0150*/  UIADD3 UR8, UPT, UPT, -UR10, URZ, URZ ;  /* 0x000000ff0a087290 */ /* 0x000fe4000fffe1ff */
[----:B------:R-:W-:Y:S02]  /*0160*/  UISETP.GE.U32.AND UP1, UPT, UR5, 0x3, UPT ;  /* 0x000000030500788c */ /* 0x000fe4000bf26070 */
[----:B------:R-:W-:-:S03]  /*0170*/  ULOP3.LUT UR4, UR4, 0xfffffffe, URZ, 0xc0, !UPT ;  /* 0xfffffffe04047892 */ /* 0x000fc6000f8ec0ff */
[----:B------:R-:W-:-:S09]  /*0180*/  UMOV UR5, UR8 ;  /* 0x0000000800057c82 */ /* 0x000fd20008000000 */
.L_x_71:
[----:B------:R-:W0:Y:S01]  /*0190*/  LDCU UR11, c[0x0][0x39c] ;  /* 0x00007380ff0b77ac */ /* 0x000e220008000800 */
[----:B------:R-:W-:Y:S01]  /*01a0*/  VIADD R4, R2, UR5 ;  /* 0x0000000502047c36 */ /* 0x000fe20008000000 */
[----:B------:R-:W-:Y:S01]  /*01b0*/  MOV R14, UR8 ;  /* 0x00000008000e7c02 */ /* 0x000fe20008000f00 */
[----:B------:R-:W1:Y:S01]  /*01c0*/  LDCU UR9, c[0x0][0x3a0] ;  /* 0x00007400ff0977ac */ /* 0x000e620008000800 */
[----:B------:R-:W-:Y:S02]  /*01d0*/  UISETP.GE.U32.AND UP2, UPT, UR4, 0x7, UPT ;  /* 0x000000070400788c */ /* 0x000fe4000bf46070 */
[----:B------:R-:W-:Y:S02]  /*01e0*/  UIADD3 UR6, UPT, UPT, UR10, UR5, URZ ;  /* 0x000000050a067290 */ /* 0x000fe4000fffe0ff */
[----:B------:R-:W-:Y:S01]  /*01f0*/  UMOV UR7, UR5 ;  /* 0x0000000500077c82 */ /* 0x000fe20008000000 */
[----:B------:R-:W-:Y:S02]  /*0200*/  UIADD3 UR5, UPT, UPT, UR5, 0x1, URZ ;  /* 0x0000000105057890 */ /* 0x000fe4000fffe0ff */
        /* <DEDUP_REMOVED lines=8> */
[----:B------:R-:W-:Y:S02]  /*0290*/  VIADD R5, R3, -UR10 ;  /* 0x8000000a03057c36 */ /* 0x000fe40008000000 */
[----:B------:R-:W-:Y:S01]  /*02a0*/  IMAD.U32 R15, RZ, RZ, UR6 ;  /* 0x00000006ff0f7e24 */ /* 0x000fe2000f8e00ff */
[----:B------:R-:W-:Y:S02]  /*02b0*/  UIADD3 UR9, UPT, UPT, -UR10, 0x3, URZ ;  /* 0x000000030a097890 */ /* 0x000fe4000fffe1ff */
[----:B------:R-:W-:Y:S01]  /*02c0*/  UIADD3 UR7, UPT, UPT, UR4, 0x1, URZ ;  /* 0x0000000104077890 */ /* 0x000fe2000fffe0ff */
[----:B------:R-:W2:Y:S01]  /*02d0*/  LDC.64 R8, c[0x0][0x390] ;  /* 0x0000e400ff087b82 */ /* 0x000ea20000000a00 */
[----:B------:R-:W3:Y:S02]  /*02e0*/  LDCU UR15, c[0x0][0x398] ;  /* 0x00007300ff0f77ac */ /* 0x000ee40008000800 */
[----:B------:R-:W-:Y:S01]  /*02f0*/  IMAD.U32 R14, RZ, RZ, UR9 ;  /* 0x00000009ff0e7e24 */ /* 0x000fe2000f8e00ff */
[----:B------:R-:W-:-:S04]  /*0300*/  ULOP3.LUT UR7, UR7, 0xfffffff8, URZ, 0xc0, !UPT ;  /* 0xfffffff807077892 */ /* 0x000fc8000f8ec0ff */
[----:B------:R-:W-:Y:S01]  /*0310*/  UIADD3 UR7, UPT, UPT, -UR7, URZ, URZ ;  /* 0x000000ff07077290 */ /* 0x000fe2000fffe1ff */
[----:B-1----:R-:W-:-:S11]  /*0320*/  IMAD R17, R4, UR14, R5 ;  /* 0x0000000e04117c24 */ /* 0x002fd6000f8e0205 */
.L_x_66:
[----:B---3--:R-:W-:Y:S01]  /*0330*/  ISETP.GE.AND P3, PT, R5, UR15, PT ;  /* 0x0000000f05007c0c */ /* 0x008fe2000bf66270 */
[----:B0-----:R-:W-:Y:S01]  /*0340*/  IMAD.WIDE R12, R17, 0x4, R6 ;  /* 0x00000004110c7825 */ /* 0x001fe200078e0206 */
[C---:B------:R-:W-:Y:S02]  /*0350*/  IADD3 R10, PT, PT, R5.reuse, 0x1, RZ ;  /* 0x00000001050a7810 */ /* 0x040fe40007ffe0ff */
[C---:B------:R-:W-:Y:S01]  /*0360*/  ISETP.GT.AND P3, PT, R5.reuse, -0x1, !P3 ;  /* 0xffffffff0500780c */ /* 0x040fe20005f64270 */
[----:B------:R-:W-:Y:S01]  /*0370*/  VIADD R18, R5, 0x2 ;  /* 0x0000000205127836 */ /* 0x000fe20000000000 */
[C---:B------:R-:W-:Y:S02]  /*0380*/  ISETP.GE.AND P2, PT, R10.reuse, UR15, PT ;  /* 0x0000000f0a007c0c */ /* 0x040fe4000bf46270 */
[----:B------:R-:W-:Y:S02]  /*0390*/  PLOP3.LUT P3, PT, P3, P0, PT, 0x80, 0x8 ;  /* 0x000000000008781c */ /* 0x000fe40001f61070 */
[----:B------:R-:W-:Y:S01]  /*03a0*/  ISETP.GT.AND P2, PT, R10, -0x1, !P2 ;  /* 0xffffffff0a00780c */ /* 0x000fe20005744270 */
[----:B--2---:R-:W-:-:S03]  /*03b0*/  IMAD.WIDE R10, R15, 0x4, R8 ;  /* 0x000000040f0a7825 */ /* 0x004fc600078e0208 */
[----:B------:R-:W-:Y:S02]  /*03c0*/  PLOP3.LUT P2, PT, P2, P0, PT, 0x80, 0x8 ;  /* 0x000000000008781c */ /* 0x000fe40001741070 */
[----:B------:R-:W-:-:S05]  /*03d0*/  ISETP.GE.AND P1, PT, R18, UR15, PT ;  /* 0x0000000f12007c0c */ /* 0x000fca000bf26270 */
[----:B------:R-:W2:Y:S04]  /*03e0*/  @P3 LDG.E R23, desc[UR12][R12.64] ;  /* 0x0000000c0c173981 */ /* 0x000ea8000c1e1900 */
[----:B------:R-:W2:Y:S01]  /*03f0*/  @P3 LDG.E R16, desc[UR12][R10.64] ;  /* 0x0000000c0a103981 */ /* 0x000ea2000c1e1900 */
[----:B------:R-:W-:-:S03]  /*0400*/  ISETP.GT.AND P1, PT, R18, -0x1, !P1 ;  /* 0xffffffff1200780c */ /* 0x000fc60004f24270 */
[----:B------:R-:W3:Y:S04]  /*0410*/  @P2 LDG.E R25, desc[UR12][R12.64+0x4] ;  /* 0x0000040c0c192981 */ /* 0x000ee8000c1e1900 */
[----:B------:R-:W3:Y:S01]  /*0420*/  @P2 LDG.E R18, desc[UR12][R10.64+0x4] ;  /* 0x0000040c0a122981 */ /* 0x000ee2000c1e1900 */
[----:B------:R-:W-:-:S13]  /*0430*/  PLOP3.LUT P1, PT, P1, P0, PT, 0x80, 0x8 ;  /* 0x000000000008781c */ /* 0x000fda0000f21070 */
[----:B------:R-:W4:Y:S04]  /*0440*/  @P1 LDG.E R21, desc[UR12][R12.64+0x8] ;  /* 0x0000080c0c151981 */ /* 0x000f28000c1e1900 */
[----:B------:R-:W4:Y:S01]  /*0450*/  @P1 LDG.E R19, desc[UR12][R10.64+0x8] ;  /* 0x0000080c0a131981 */ /* 0x000f22000c1e1900 */
[C---:B------:R-:W-:Y:S02]  /*0460*/  VIADD R20, R5.reuse, 0x3 ;  /* 0x0000000305147836 */ /* 0x040fe40000000000 */
[----:B------:R-:W-:-:S03]  /*0470*/  VIADD R22, R5, 0x4 ;  /* 0x0000000405167836 */ /* 0x000fc60000000000 */
[----:B------:R-:W-:Y:S02]  /*0480*/  ISETP.GE.AND P6, PT, R20, UR15, PT ;  /* 0x0000000f14007c0c */ /* 0x000fe4000bfc6270 */
[----:B------:R-:W-:Y:S02]  /*0490*/  ISETP.GE.AND P5, PT, R22, UR15, PT ;  /* 0x0000000f16007c0c */ /* 0x000fe4000bfa6270 */
[----:B------:R-:W-:Y:S02]  /*04a0*/  ISETP.GT.AND P6, PT, R20, -0x1, !P6 ;  /* 0xffffffff1400780c */ /* 0x000fe400077c4270 */
[C---:B------:R-:W-:Y:S02]  /*04b0*/  IADD3 R20, PT, PT, R5.reuse, 0x5, RZ ;  /* 0x0000000505147810 */ /* 0x040fe40007ffe0ff */
[----:B------:R-:W-:Y:S01]  /*04c0*/  ISETP.GT.AND P5, PT, R22, -0x1, !P5 ;  /* 0xffffffff1600780c */ /* 0x000fe20006fa4270 */
[----:B------:R-:W-:Y:S01]  /*04d0*/  VIADD R22, R5, 0x6 ;  /* 0x0000000605167836 */ /* 0x000fe20000000000 */
[----:B------:R-:W-:-:S02]  /*04e0*/  ISETP.GE.AND P4, PT, R20, UR15, PT ;  /* 0x0000000f14007c0c */ /* 0x000fc4000bf86270 */
[----:B------:R-:W-:Y:S02]  /*04f0*/  PLOP3.LUT P5, PT, P5, P0, PT, 0x80, 0x8 ;  /* 0x000000000008781c */ /* 0x000fe40002fa1070 */
[----:B------:R-:W-:-:S04]  /*0500*/  ISETP.GT.AND P4, PT, R20, -0x1, !P4 ;  /* 0xffffffff1400780c */ /* 0x000fc80006784270 */
[----:B------:R-:W-:-:S13]  /*0510*/  PLOP3.LUT P4, PT, P4, P0, PT, 0x80, 0x8 ;  /* 0x000000000008781c */ /* 0x000fda0002781070 */
[----:B------:R-:W5:Y:S04]  /*0520*/  @P4 LDG.E R27, desc[UR12][R12.64+0x14] ;  /* 0x0000140c0c1b4981 */ /* 0x000f68000c1e1900 */
[----:B------:R-:W5:Y:S01]  /*0530*/  @P4 LDG.E R20, desc[UR12][R10.64+0x14] ;  /* 0x0000140c0a144981 */ /* 0x000f62000c1e1900 */
[----:B--2---:R-:W-:Y:S01]  /*0540*/  @P3 FFMA R0, R23, R16, R0 ;  /* 0x0000001017003223 */ /* 0x004fe20000000000 */
[----:B------:R-:W-:Y:S01]  /*0550*/  PLOP3.LUT P3, PT, P6, P0, PT, 0x80, 0x8 ;  /* 0x000000000008781c */ /* 0x000fe20003761070 */
[----:B------:R-:W-:Y:S01]  /*0560*/  VIADD R16, R5, 0x7 ;  /* 0x0000000705107836 */ /* 0x000fe20000000000 */
[----:B------:R-:W-:-:S04]  /*0570*/  ISETP.GE.AND P6, PT, R22, UR15, PT ;  /* 0x0000000f16007c0c */ /* 0x000fc8000bfc6270 */
[----:B------:R-:W-:Y:S01]  /*0580*/  ISETP.GT.AND P6, PT, R22, -0x1, !P6 ;  /* 0xffffffff1600780c */ /* 0x000fe200077c4270 */
[----:B---3--:R-:W-:Y:S01]  /*0590*/  @P2 FFMA R0, R25, R18, R0 ;  /* 0x0000001219002223 */ /* 0x008fe20000000000 */
[C---:B------:R-:W-:Y:S01]  /*05a0*/  ISETP.GE.AND P2, PT, R16.reuse, UR15, PT ;  /* 0x0000000f10007c0c */ /* 0x040fe2000bf46270 */
[----:B------:R-:W2:Y:S01]  /*05b0*/  @P5 LDG.E R25, desc[UR12][R12.64+0x10] ;  /* 0x0000100c0c195981 */ /* 0x000ea2000c1e1900 */
[----:B------:R-:W-:Y:S02]  /*05c0*/  PLOP3.LUT P6, PT, P6, P0, PT, 0x80, 0x8 ;  /* 0x000000000008781c */ /* 0x000fe400037c1070 */
[----:B------:R-:W-:Y:S01]  /*05d0*/  ISETP.GT.AND P2, PT, R16, -0x1, !P2 ;  /* 0xffffffff1000780c */ /* 0x000fe20005744270 */
[----:B------:R-:W3:Y:S04]  /*05e0*/  @P3 LDG.E R23, desc[UR12][R12.64+0xc] ;  /* 0x00000c0c0c173981 */ /* 0x000ee8000c1e1900 */
[----:B------:R-:W3:Y:S01]  /*05f0*/  @P3 LDG.E R16, desc[UR12][R10.64+0xc] ;  /* 0x00000c0c0a103981 */ /* 0x000ee2000c1e1900 */
[----:B------:R-:W-:-:S03]  /*0600*/  PLOP3.LUT P2, PT, P2, P0, PT, 0x80, 0x8 ;  /* 0x000000000008781c */ /* 0x000fc60001741070 */
[----:B------:R-:W2:Y:S01]  /*0610*/  @P5 LDG.E R18, desc[UR12][R10.64+0x10] ;  /* 0x0000100c0a125981 */ /* 0x000ea2000c1e1900 */
[----:B----4-:R-:W-:-:S03]  /*0620*/  @P1 FFMA R0, R21, R19, R0 ;  /* 0x0000001315001223 */ /* 0x010fc60000000000 */
[----:B------:R-:W4:Y:S04]  /*0630*/  @P6 LDG.E R19, desc[UR12][R12.64+0x18] ;  /* 0x0000180c0c136981 */ /* 0x000f28000c1e1900 */
[----:B------:R-:W4:Y:S04]  /*0640*/  @P6 LDG.E R21, desc[UR12][R10.64+0x18] ;  /* 0x0000180c0a156981 */ /* 0x000f28000c1e1900 */
[----:B------:R-:W4:Y:S04]  /*0650*/  @P2 LDG.E R29, desc[UR12][R12.64+0x1c] ;  /* 0x00001c0c0c1d2981 */ /* 0x000f28000c1e1900 */
[----:B------:R-:W4:Y:S01]  /*0660*/  @P2 LDG.E R22, desc[UR12][R10.64+0x1c] ;  /* 0x00001c0c0a162981 */ /* 0x000f22000c1e1900 */
[----:B------:R-:W-:-:S04]  /*0670*/  UIADD3 UR7, UPT, UPT, UR7, 0x8, URZ ;  /* 0x0000000807077890 */ /* 0x000fc8000fffe0ff */
[----:B------:R-:W-:Y:S01]  /*0680*/  UISETP.NE.AND UP2, UPT, UR7, URZ, UPT ;  /* 0x000000ff0700728c */ /* 0x000fe2000bf45270 */
[----:B------:R-:W-:Y:S01]  /*0690*/  VIADD R14, R14, 0x8 ;  /* 0x000000080e0e7836 */ /* 0x000fe20000000000 */
[----:B------:R-:W-:Y:S01]  /*06a0*/  IADD3 R17, PT, PT, R17, 0x8, RZ ;  /* 0x0000000811117810 */ /* 0x000fe20007ffe0ff */
[----:B------:R-:W-:Y:S02]  /*06b0*/  VIADD R15, R15, 0x8 ;  /* 0x000000080f0f7836 */ /* 0x000fe40000000000 */
[----:B------:R-:W-:Y:S02]  /*06c0*/  VIADD R5, R5, 0x8 ;  /* 0x0000000805057836 */ /* 0x000fe40000000000 */
[----:B---3--:R-:W-:-:S04]  /*06d0*/  @P3 FFMA R0, R23, R16, R0 ;  /* 0x0000001017003223 */ /* 0x008fc80000000000 */
[----:B--2---:R-:W-:-:S04]  /*06e0*/  @P5 FFMA R0, R25, R18, R0 ;  /* 0x0000001219005223 */ /* 0x004fc80000000000 */
[----:B-----5:R-:W-:-:S04]  /*06f0*/  @P4 FFMA R0, R27, R20, R0 ;  /* 0x000000141b004223 */ /* 0x020fc80000000000 */
[----:B----4-:R-:W-:-:S04]  /*0700*/  @P6 FFMA R0, R19, R21, R0 ;  /* 0x0000001513006223 */ /* 0x010fc80000000000 */
[----:B------:R-:W-:Y:S01]  /*0710*/  @P2 FFMA R0, R29, R22, R0 ;  /* 0x000000161d002223 */ /* 0x000fe20000000000 */
[----:B------:R-:W-:Y:S06]  /*0720*/  BRA.U UP2, `(.L_x_66) ;  /* 0xfffffffd02007547 */ /* 0x000fec000b83ffff */
[----:B------:R-:W-:-:S07]  /*0730*/  VIADD R14, R14, 0xfffffffd ;  /* 0xfffffffd0e0e7836 */ /* 0x000fce0000000000 */
.L_x_65:
        /* <DEDUP_REMOVED lines=8> */
[----:B------:R-:W2:Y:S01]  /*07c0*/  LDC.64 R8, c[0x0][0x390] ;  /* 0x0000e400ff087b82 */ /* 0x000ea20000000a00 */
[C---:B------:R-:W-:Y:S01]  /*07d0*/  VIADD R11, R5.reuse, 0x2 ;  /* 0x00000002050b7836 */ /* 0x040fe20000000000 */
[C---:B0-----:R-:W-:Y:S02]  /*07e0*/  ISETP.GE.AND P1, PT, R5.reuse, UR7, PT ;  /* 0x0000000705007c0c */ /* 0x041fe4000bf26270 */
[----:B------:R-:W-:Y:S02]  /*07f0*/  ISETP.GE.AND P3, PT, R10, UR7, PT ;  /* 0x000000070a007c0c */ /* 0x000fe4000bf66270 */
[----:B------:R-:W-:Y:S02]  /*0800*/  ISETP.GT.AND P1, PT, R5, -0x1, !P1 ;  /* 0xffffffff0500780c */ /* 0x000fe40004f24270 */
[----:B------:R-:W-:-:S02]  /*0810*/  ISETP.GE.AND P2, PT, R11, UR7, PT ;  /* 0x000000070b007c0c */ /* 0x000fc4000bf46270 */
[----:B------:R-:W-:Y:S01]  /*0820*/  ISETP.GT.AND P3, PT, R10, -0x1, !P3 ;  /* 0xffffffff0a00780c */ /* 0x000fe20005f64270 */
[----:B------:R-:W-:Y:S01]  /*0830*/  VIADD R10, R5, 0x3 ;  /* 0x00000003050a7836 */ /* 0x000fe20000000000 */
[----:B------:R-:W-:Y:S01]  /*0840*/  PLOP3.LUT P1, PT, P1, P0, PT, 0x80, 0x8 ;  /* 0x000000000008781c */ /* 0x000fe20000f21070 */
[----:B------:R-:W-:Y:S01]  /*0850*/  IMAD R5, R4, UR7, R5 ;  /* 0x0000000704057c24 */ /* 0x000fe2000f8e0205 */
[----:B------:R-:W-:Y:S02]  /*0860*/  ISETP.GT.AND P2, PT, R11, -0x1, !P2 ;  /* 0xffffffff0b00780c */ /* 0x000fe40005744270 */
[----:B------:R-:W-:Y:S01]  /*0870*/  IADD3 R11, PT, PT, R14, UR11, RZ ;  /* 0x0000000b0e0b7c10 */ /* 0x000fe2000fffe0ff */
[----:B-1----:R-:W-:Y:S01]  /*0880*/  IMAD.WIDE R6, R5, 0x4, R6 ;  /* 0x0000000405067825 */ /* 0x002fe200078e0206 */
[C---:B------:R-:W-:Y:S02]  /*0890*/  ISETP.GE.AND P4, PT, R10.reuse, UR7, PT ;  /* 0x000000070a007c0c */ /* 0x040fe4000bf86270 */
[----:B------:R-:W-:Y:S01]  /*08a0*/  PLOP3.LUT P3, PT, P3, P0, PT, 0x80, 0x8 ;  /* 0x000000000008781c */ /* 0x000fe20001f61070 */
[----:B--2---:R-:W-:Y:S01]  /*08b0*/  IMAD.WIDE R8, R11, 0x4, R8 ;  /* 0x000000040b087825 */ /* 0x004fe200078e0208 */
[----:B------:R-:W-:-:S02]  /*08c0*/  ISETP.GT.AND P4, PT, R10, -0x1, !P4 ;  /* 0xffffffff0a00780c */ /* 0x000fc40006784270 */
[----:B------:R-:W-:Y:S01]  /*08d0*/  PLOP3.LUT P2, PT, P2, P0, PT, 0x80, 0x8 ;  /* 0x000000000008781c */ /* 0x000fe20001741070 */
[----:B------:R-:W2:Y:S01]  /*08e0*/  @P1 LDG.E R5, desc[UR12][R6.64] ;  /* 0x0000000c06051981 */ /* 0x000ea2000c1e1900 */
[----:B------:R-:W-:-:S03]  /*08f0*/  PLOP3.LUT P4, PT, P4, P0, PT, 0x80, 0x8 ;  /* 0x000000000008781c */ /* 0x000fc60002781070 */
[----:B------:R-:W2:Y:S04]  /*0900*/  @P1 LDG.E R10, desc[UR12][R8.64] ;  /* 0x0000000c080a1981 */ /* 0x000ea8000c1e1900 */
[----:B------:R-:W3:Y:S04]  /*0910*/  @P3 LDG.E R11, desc[UR12][R6.64+0x4] ;  /* 0x0000040c060b3981 */ /* 0x000ee8000c1e1900 */
[----:B------:R-:W3:Y:S04]  /*0920*/  @P3 LDG.E R12, desc[UR12][R8.64+0x4] ;  /* 0x0000040c080c3981 */ /* 0x000ee8000c1e1900 */
[----:B------:R-:W4:Y:S04]  /*0930*/  @P2 LDG.E R13, desc[UR12][R6.64+0x8] ;  /* 0x0000080c060d2981 */ /* 0x000f28000c1e1900 */
[----:B------:R-:W4:Y:S04]  /*0940*/  @P2 LDG.E R15, desc[UR12][R8.64+0x8] ;  /* 0x0000080c080f2981 */ /* 0x000f28000c1e1900 */
[----:B------:R-:W5:Y:S04]  /*0950*/  @P4 LDG.E R17, desc[UR12][R6.64+0xc] ;  /* 0x00000c0c06114981 */ /* 0x000f68000c1e1900 */
[----:B------:R-:W5:Y:S01]  /*0960*/  @P4 LDG.E R16, desc[UR12][R8.64+0xc] ;  /* 0x00000c0c08104981 */ /* 0x000f62000c1e1900 */
[----:B------:R-:W-:-:S02]  /*0970*/  VIADD R14, R14, 0x4 ;  /* 0x000000040e0e7836 */ /* 0x000fc40000000000 */
[----:B--2---:R-:W-:-:S04]  /*0980*/  @P1 FFMA R0, R5, R10, R0 ;  /* 0x0000000a05001223 */ /* 0x004fc80000000000 */
[----:B---3--:R-:W-:-:S04]  /*0990*/  @P3 FFMA R0, R11, R12, R0 ;  /* 0x0000000c0b003223 */ /* 0x008fc80000000000 */
[----:B----4-:R-:W-:-:S04]  /*09a0*/  @P2 FFMA R0, R13, R15, R0 ;  /* 0x0000000f0d002223 */ /* 0x010fc80000000000 */
[----:B-----5:R-:W-:-:S07]  /*09b0*/  @P4 FFMA R0, R17, R16, R0 ;  /* 0x0000001011004223 */ /* 0x020fce0000000000 */
.L_x_67:
[----:B------:R-:W-:Y:S05]  /*09c0*/  BRA.U !UP2, `(.L_x_68) ;  /* 0x000000010a587547 */ /* 0x000fea000b800000 */
[----:B------:R-:W0:Y:S01]  /*09d0*/  LDCU UR7, c[0x0][0x398] ;  /* 0x00007300ff0777ac */ /* 0x000e220008000800 */
[----:B------:R-:W1:Y:S01]  /*09e0*/  LDC.64 R6, c[0x0][0x380] ;  /* 0x0000e000ff067b82 */ /* 0x000e620000000a00 */
[----:B------:R-:W-:Y:S02]  /*09f0*/  IMAD.IADD R5, R3, 0x1, R14 ;  /* 0x0000000103057824 */ /* 0x000fe400078e020e */
[----:B------:R-:W-:-:S03]  /*0a00*/  VIADD R11, R14, UR11 ;  /* 0x0000000b0e0b7c36 */ /* 0x000fc60008000000 */
[C---:B------:R-:W-:Y:S02]  /*0a10*/  IADD3 R10, PT, PT, R5.reuse, 0x1, RZ ;  /* 0x00000001050a7810 */ /* 0x040fe40007ffe0ff */
[----:B------:R-:W2:Y:S01]  /*0a20*/  LDC.64 R8, c[0x0][0x390] ;  /* 0x0000e400ff087b82 */ /* 0x000ea20000000a00 */
[C---:B0-----:R-:W-:Y:S02]  /*0a30*/  ISETP.GE.AND P1, PT, R5.reuse, UR7, PT ;  /* 0x0000000705007c0c */ /* 0x041fe4000bf26270 */
[----:B------:R-:W-:Y:S02]  /*0a40*/  ISETP.GE.AND P2, PT, R10, UR7, PT ;  /* 0x000000070a007c0c */ /* 0x000fe4000bf46270 */
[----:B------:R-:W-:Y:S01]  /*0a50*/  ISETP.GT.AND P1, PT, R5, -0x1, !P1 ;  /* 0xffffffff0500780c */ /* 0x000fe20004f24270 */
[----:B------:R-:W-:Y:S01]  /*0a60*/  IMAD R5, R4, UR7, R5 ;  /* 0x0000000704057c24 */ /* 0x000fe2000f8e0205 */
[----:B------:R-:W-:Y:S02]  /*0a70*/  ISETP.GT.AND P2, PT, R10, -0x1, !P2 ;  /* 0xffffffff0a00780c */ /* 0x000fe40005744270 */
[----:B------:R-:W-:Y:S01]  /*0a80*/  PLOP3.LUT P1, PT, P1, P0, PT, 0x80, 0x8 ;  /* 0x000000000008781c */ /* 0x000fe20000f21070 */
[----:B-1----:R-:W-:Y:S01]  /*0a90*/  IMAD.WIDE R6, R5, 0x4, R6 ;  /* 0x0000000405067825 */ /* 0x002fe200078e0206 */
[----:B------:R-:W-:-:S03]  /*0aa0*/  PLOP3.LUT P2, PT, P2, P0, PT, 0x80, 0x8 ;  /* 0x000000000008781c */ /* 0x000fc60001741070 */
[----:B--2---:R-:W-:-:S08]  /*0ab0*/  IMAD.WIDE R8, R11, 0x4, R8 ;  /* 0x000000040b087825 */ /* 0x004fd000078e0208 */
[----:B------:R-:W2:Y:S04]  /*0ac0*/  @P1 LDG.E R5, desc[UR12][R6.64] ;  /* 0x0000000c06051981 */ /* 0x000ea8000c1e1900 */
[----:B------:R-:W2:Y:S04]  /*0ad0*/  @P1 LDG.E R10, desc[UR12][R8.64] ;  /* 0x0000000c080a1981 */ /* 0x000ea8000c1e1900 */
[----:B------:R-:W3:Y:S04]  /*0ae0*/  @P2 LDG.E R11, desc[UR12][R6.64+0x4] ;  /* 0x0000040c060b2981 */ /* 0x000ee8000c1e1900 */
[----:B------:R-:W3:Y:S01]  /*0af0*/  @P2 LDG.E R12, desc[UR12][R8.64+0x4] ;  /* 0x0000040c080c2981 */ /* 0x000ee2000c1e1900 */
[----:B------:R-:W-:-:S02]  /*0b00*/  VIADD R14, R14, 0x2 ;  /* 0x000000020e0e7836 */ /* 0x000fc40000000000 */
[----:B--2---:R-:W-:-:S04]  /*0b10*/  @P1 FFMA R0, R5, R10, R0 ;  /* 0x0000000a05001223 */ /* 0x004fc80000000000 */
[----:B---3--:R-:W-:-:S07]  /*0b20*/  @P2 FFMA R0, R11, R12, R0 ;  /* 0x0000000c0b002223 */ /* 0x008fce0000000000 */
.L_x_68:
[----:B------:R-:W-:Y:S01]  /*0b30*/  IADD3 R5, PT, PT, R3, R14, RZ ;  /* 0x0000000e03057210 */ /* 0x000fe20007ffe0ff */
[----:B------:R-:W-:Y:S03]  /*0b40*/  BSSY.RECONVERGENT B0, `(.L_x_69) ;  /* 0x000000e000007945 */ /* 0x000fe60003800200 */
[----:B------:R-:W-:-:S04]  /*0b50*/  ISETP.GE.AND P1, PT, R5, UR6, PT ;  /* 0x0000000605007c0c */ /* 0x000fc8000bf26270 */
[----:B------:R-:W-:-:S04]  /*0b60*/  ISETP.GT.AND P1, PT, R5, -0x1, !P1 ;  /* 0xffffffff0500780c */ /* 0x000fc80004f24270 */
[----:B------:R-:W-:-:S13]  /*0b70*/  PLOP3.LUT P1, PT, P1, P0, PT, 0x80, 0x8 ;  /* 0x000000000008781c */ /* 0x000fda0000f21070 */
[----:B------:R-:W-:Y:S05]  /*0b80*/  @!P1 BRA `(.L_x_70) ;  /* 0x0000000000249947 */ /* 0x000fea0003800000 */
[----:B------:R-:W0:Y:S01]  /*0b90*/  LDC.64 R6, c[0x0][0x380] ;  /* 0x0000e000ff067b82 */ /* 0x000e220000000a00 */
[----:B------:R-:W-:Y:S02]  /*0ba0*/  IMAD R5, R4, UR6, R5 ;  /* 0x0000000604057c24 */ /* 0x000fe4000f8e0205 */
[----:B------:R-:W-:-:S05]  /*0bb0*/  VIADD R11, R14, UR11 ;  /* 0x0000000b0e0b7c36 */ /* 0x000fca0008000000 */
[----:B------:R-:W1:Y:S01]  /*0bc0*/  LDC.64 R8, c[0x0][0x390] ;  /* 0x0000e400ff087b82 */ /* 0x000e620000000a00 */
[----:B0-----:R-:W-:-:S06]  /*0bd0*/  IMAD.WIDE R4, R5, 0x4, R6 ;  /* 0x0000000405047825 */ /* 0x001fcc00078e0206 */
[----:B------:R-:W2:Y:S01]  /*0be0*/  LDG.E R5, desc[UR12][R4.64] ;  /* 0x0000000c04057981 */ /* 0x000ea2000c1e1900 */
[----:B-1----:R-:W-:-:S06]  /*0bf0*/  IMAD.WIDE R6, R11, 0x4, R8 ;  /* 0x000000040b067825 */ /* 0x002fcc00078e0208 */
[----:B------:R-:W2:Y:S02]  /*0c00*/  LDG.E R6, desc[UR12][R6.64] ;  /* 0x0000000c06067981 */ /* 0x000ea4000c1e1900 */
[----:B--2---:R-:W-:-:S07]  /*0c10*/  FFMA R0, R5, R6, R0 ;  /* 0x0000000605007223 */ /* 0x004fce0000000000 */
.L_x_70:
[----:B------:R-:W-:Y:S05]  /*0c20*/  BSYNC.RECONVERGENT B0 ;  /* 0x0000000000007941 */ /* 0x000fea0003800200 */
.L_x_69:
[----:B------:R-:W-:Y:S05]  /*0c30*/  BRA.U UP0, `(.L_x_71) ;  /* 0xfffffff500547547 */ /* 0x000fea000b83ffff */
.L_x_64:
[----:B------:R-:W0:Y:S01]  /*0c40*/  LDC.64 R4, c[0x0][0x388] ;  /* 0x0000e200ff047b82 */ /* 0x000e220000000a00 */
[----:B------:R-:W-:-:S04]  /*0c50*/  IMAD R3, R2, UR6, R3 ;  /* 0x0000000602037c24 */ /* 0x000fc8000f8e0203 */
[----:B0-----:R-:W-:-:S05]  /*0c60*/  IMAD.WIDE R2, R3, 0x4, R4 ;  /* 0x0000000403027825 */ /* 0x001fca00078e0204 */
[----:B------:R-:W-:Y:S01]  /*0c70*/  STG.E desc[UR12][R2.64], R0 ;  /* 0x0000000002007986 */ /* 0x000fe2000c10190c */
[----:B------:R-:W-:Y:S05]  /*0c80*/  EXIT ;  /* 0x000000000000794d */ /* 0x000fea0003800000 */
.L_x_72:
        /* <DEDUP_REMOVED lines=15> */
.L_x_87:


//--------------------- .text._Z14kernel2D_basicPfS_S_iii --------------------------
	.section	.text._Z14kernel2D_basicPfS_S_iii,"ax",@progbits
	.align	128
        .global         _Z14kernel2D_basicPfS_S_iii
        .type           _Z14kernel2D_basicPfS_S_iii,@function
        .size           _Z14kernel2D_basicPfS_S_iii,(.L_x_88 - _Z14kernel2D_basicPfS_S_iii)
        .other          _Z14kernel2D_basicPfS_S_iii,@"STO_CUDA_ENTRY STV_DEFAULT"
_Z14kernel2D_basicPfS_S_iii:
.text._Z14kernel2D_basicPfS_S_iii:
        /* <DEDUP_REMOVED lines=25> */
.L_x_80:
        /* <DEDUP_REMOVED lines=26> */
.L_x_75:
        /* <DEDUP_REMOVED lines=65> */
.L_x_74:
        /* <DEDUP_REMOVED lines=40> */
.L_x_76:
        /* <DEDUP_REMOVED lines=23> */
.L_x_77:
        /* <DEDUP_REMOVED lines=15> */
.L_x_79:
[----:B------:R-:W-:Y:S05]  /*0c20*/  BSYNC.RECONVERGENT B0 ;  /* 0x0000000000007941 */ /* 0x000fea0003800200 */
.L_x_78:
[----:B------:R-:W-:Y:S05]  /*0c30*/  BRA.U UP0, `(.L_x_80) ;  /* 0xfffffff500547547 */ /* 0x000fea000b83ffff */
.L_x_73:
[----:B------:R-:W0:Y:S01]  /*0c40*/  LDC.64 R4, c[0x0][0x388] ;  /* 0x0000e200ff047b82 */ /* 0x000e220000000a00 */
[----:B------:R-:W-:-:S04]  /*0c50*/  IMAD R3, R2, UR6, R3 ;  /* 0x0000000602037c24 */ /* 0x000fc8000f8e0203 */
[----:B0-----:R-:W-:-:S05]  /*0c60*/  IMAD.WIDE R2, R3, 0x4, R4 ;  /* 0x0000000403027825 */ /* 0x001fca00078e0204 */
[----:B------:R-:W-:Y:S01]  /*0c70*/  STG.E desc[UR12][R2.64], R0 ;  /* 0x0000000002007986 */ /* 0x000fe2000c10190c */
[----:B------:R-:W-:Y:S05]  /*0c80*/  EXIT ;  /* 0x000000000000794d */ /* 0x000fea0003800000 */
.L_x_81:
        /* <DEDUP_REMOVED lines=15> */
.L_x_88:


//--------------------- .nv.shared._Z12kernel3D_optPfS_S_iiii --------------------------
	.section	.nv.shared._Z12kernel3D_optPfS_S_iiii,"aw",@nobits
	.sectionflags	@""
	.align	4
.nv.shared._Z12kernel3D_optPfS_S_iiii:
	.zero		1888


//--------------------- .nv.shared.reserved.0     --------------------------
	.section	.nv.shared.reserved.0,"aw",@nobits
	.weak		__nv_reservedSMEM_offset_0_alias
	.size		__nv_reservedSMEM_offset_0_alias, 0, 64
	.other		__nv_reservedSMEM_offset_0_alias,@"STO_CUDA_RESERVED_SHARED STV_DEFAULT"
__nv_reservedSMEM_offset_0_alias:
	.zero		0
	.zero		64


//--------------------- .nv.shared._Z12kernel2D_optPfS_iii --------------------------
	.section	.nv.shared._Z12kernel2D_optPfS_iii,"aw",@nobits
	.sectionflags	@""
	.align	4
.nv.shared._Z12kernel2D_optPfS_iii:
	.zero		1168


//--------------------- .nv.constant0._Z12kernel3D_optPfS_S_iiii --------------------------
	.section	.nv.constant0._Z12kernel3D_optPfS_S_iiii,"a",@progbits
	.sectionflags	@""
	.align	4
.nv.constant0._Z12kernel3D_optPfS_S_iiii:
	.zero		936


//--------------------- .nv.constant0._Z18kernel3D_unrollingPfS_S_iiii --------------------------
	.section	.nv.constant0._Z18kernel3D_unrollingPfS_S_iiii,"a",@progbits
	.sectionflags	@""
	.align	4
.nv.constant0._Z18kernel3D_unrollingPfS_S_iiii:
	.zero		936


//--------------------- .nv.constant0._Z14kernel3D_basicPfS_S_iiii --------------------------
	.section	.nv.constant0._Z14kernel3D_basicPfS_S_iiii,"a",@progbits
	.sectionflags	@""
	.align	4
.nv.constant0._Z14kernel3D_basicPfS_S_iiii:
	.zero		936


//--------------------- .nv.constant0._Z12kernel2D_optPfS_iii --------------------------
	.section	.nv.constant0._Z12kernel2D_optPfS_iii,"a",@progbits
	.sectionflags	@""
	.align	4
.nv.constant0._Z12kernel2D_optPfS_iii:
	.zero		924


//--------------------- .nv.constant0._Z17kernel2D_constantPfS_iii --------------------------
	.section	.nv.constant0._Z17kernel2D_constantPfS_iii,"a",@progbits
	.sectionflags	@""
	.align	4
.nv.constant0._Z17kernel2D_constantPfS_iii:
	.zero		924


//--------------------- .nv.constant0._Z18kernel2D_unrollingPfS_S_iii --------------------------
	.section	.nv.constant0._Z18kernel2D_unrollingPfS_S_iii,"a",@progbits
	.sectionflags	@""
	.align	4
.nv.constant0._Z18kernel2D_unrollingPfS_S_iii:
	.zero		932


//--------------------- .nv.constant0._Z14kernel2D_basicPfS_S_iii --------------------------
	.section	.nv.constant0._Z14kernel2D_basicPfS_S_iii,"a",@progbits
	.sectionflags	@""
	.align	4
.nv.constant0._Z14kernel2D_basicPfS_S_iii:
	.zero		932


//--------------------- SYMBOLS --------------------------

	.type		.nv.reservedSmem.offset0,@object
	.size		.nv.reservedSmem.offset0,0x4
	.type		.nv.reservedSmem.cap,@object
	.size		.nv.reservedSmem.cap,0x4
